//
// Generated by NVIDIA NVVM Compiler
//
// Compiler Build ID: CL-36424714
// Cuda compilation tools, release 13.0, V13.0.88
// Based on NVVM 20.0.0
//

.version 9.0
.target sm_100
.address_size 64

	// .globl	_Z15kernel_functionPcS_PS_S0_PPii
// _ZZ15kernel_functionPcS_PS_S0_PPiiE9histogram has been demoted
// _ZZ15kernel_functionPcS_PS_S0_PPiiE6offset has been demoted
// _ZZ15kernel_functionPcS_PS_S0_PPiiE5count has been demoted

.visible .entry _Z15kernel_functionPcS_PS_S0_PPii(
	.param .u64 .ptr .align 1 _Z15kernel_functionPcS_PS_S0_PPii_param_0,
	.param .u64 .ptr .align 1 _Z15kernel_functionPcS_PS_S0_PPii_param_1,
	.param .u64 .ptr .align 1 _Z15kernel_functionPcS_PS_S0_PPii_param_2,
	.param .u64 .ptr .align 1 _Z15kernel_functionPcS_PS_S0_PPii_param_3,
	.param .u64 .ptr .align 1 _Z15kernel_functionPcS_PS_S0_PPii_param_4,
	.param .u32 _Z15kernel_functionPcS_PS_S0_PPii_param_5
)
{
	.local .align 4 .b8 	__local_depot0[236];
	.reg .b64 	%SP;
	.reg .b64 	%SPL;
	.reg .pred 	%p<48>;
	.reg .b16 	%rs<33>;
	.reg .b32 	%r<472>;
	.reg .b64 	%rd<331>;
	// demoted variable
	.shared .align 4 .b8 _ZZ15kernel_functionPcS_PS_S0_PPiiE9histogram[236];
	// demoted variable
	.shared .align 4 .b8 _ZZ15kernel_functionPcS_PS_S0_PPiiE6offset[236];
	// demoted variable
	.shared .align 4 .b8 _ZZ15kernel_functionPcS_PS_S0_PPiiE5count[236];
	mov.u64 	%SPL, __local_depot0;
	ld.param.u64 	%rd28, [_Z15kernel_functionPcS_PS_S0_PPii_param_0];
	ld.param.u64 	%rd32, [_Z15kernel_functionPcS_PS_S0_PPii_param_2];
	ld.param.u64 	%rd30, [_Z15kernel_functionPcS_PS_S0_PPii_param_3];
	ld.param.u64 	%rd31, [_Z15kernel_functionPcS_PS_S0_PPii_param_4];
	ld.param.u32 	%r54, [_Z15kernel_functionPcS_PS_S0_PPii_param_5];
	cvta.to.global.u64 	%rd329, %rd32;
	add.u64 	%rd2, %SPL, 0;
	mov.u32 	%r1, %tid.x;
	add.s32 	%r55, %r54, 255;
	shr.s32 	%r56, %r55, 31;
	shr.u32 	%r57, %r56, 24;
	add.s32 	%r58, %r55, %r57;
	shr.s32 	%r59, %r58, 8;
	mul.lo.s32 	%r471, %r59, %r1;
	add.s32 	%r60, %r471, %r59;
	min.s32 	%r3, %r54, %r60;
	setp.ge.s32 	%p1, %r471, %r3;
	@%p1 bra 	$L__BB0_12;
	sub.s32 	%r4, %r3, %r471;
	and.b32  	%r5, %r4, 7;
	sub.s32 	%r61, %r471, %r3;
	setp.gt.u32 	%p2, %r61, -8;
	mov.u32 	%r455, %r471;
	@%p2 bra 	$L__BB0_4;
	and.b32  	%r6, %r4, -8;
	mov.b32 	%r454, 0;
	mov.u32 	%r455, %r471;
$L__BB0_3:
	.pragma "nounroll";
	shl.b32 	%r63, %r455, 5;
	cvt.s64.s32 	%rd34, %r63;
	add.s64 	%rd35, %rd28, %rd34;
	mul.wide.s32 	%rd36, %r455, 8;
	add.s64 	%rd37, %rd329, %rd36;
	st.global.u64 	[%rd37], %rd35;
	add.s64 	%rd38, %rd35, 32;
	st.global.u64 	[%rd37+8], %rd38;
	add.s64 	%rd39, %rd35, 64;
	st.global.u64 	[%rd37+16], %rd39;
	add.s64 	%rd40, %rd35, 96;
	st.global.u64 	[%rd37+24], %rd40;
	add.s64 	%rd41, %rd35, 128;
	st.global.u64 	[%rd37+32], %rd41;
	add.s64 	%rd42, %rd35, 160;
	st.global.u64 	[%rd37+40], %rd42;
	add.s64 	%rd43, %rd35, 192;
	st.global.u64 	[%rd37+48], %rd43;
	add.s64 	%rd44, %rd35, 224;
	st.global.u64 	[%rd37+56], %rd44;
	add.s32 	%r455, %r455, 8;
	add.s32 	%r454, %r454, 8;
	setp.ne.s32 	%p3, %r454, %r6;
	@%p3 bra 	$L__BB0_3;
$L__BB0_4:
	setp.eq.s32 	%p4, %r5, 0;
	@%p4 bra 	$L__BB0_12;
	and.b32  	%r12, %r4, 3;
	setp.lt.u32 	%p5, %r5, 4;
	@%p5 bra 	$L__BB0_7;
	shl.b32 	%r64, %r455, 5;
	cvt.s64.s32 	%rd45, %r64;
	add.s64 	%rd46, %rd28, %rd45;
	mul.wide.s32 	%rd47, %r455, 8;
	add.s64 	%rd48, %rd329, %rd47;
	st.global.u64 	[%rd48], %rd46;
	add.s64 	%rd49, %rd46, 32;
	st.global.u64 	[%rd48+8], %rd49;
	add.s64 	%rd50, %rd46, 64;
	st.global.u64 	[%rd48+16], %rd50;
	add.s64 	%rd51, %rd46, 96;
	st.global.u64 	[%rd48+24], %rd51;
	add.s32 	%r455, %r455, 4;
$L__BB0_7:
	setp.eq.s32 	%p6, %r12, 0;
	@%p6 bra 	$L__BB0_12;
	setp.eq.s32 	%p7, %r12, 1;
	@%p7 bra 	$L__BB0_10;
	shl.b32 	%r65, %r455, 5;
	cvt.s64.s32 	%rd52, %r65;
	add.s64 	%rd53, %rd28, %rd52;
	mul.wide.s32 	%rd54, %r455, 8;
	add.s64 	%rd55, %rd329, %rd54;
	st.global.u64 	[%rd55], %rd53;
	add.s64 	%rd56, %rd53, 32;
	st.global.u64 	[%rd55+8], %rd56;
	add.s32 	%r455, %r455, 2;
$L__BB0_10:
	and.b32  	%r66, %r4, 1;
	setp.eq.b32 	%p8, %r66, 1;
	not.pred 	%p9, %p8;
	@%p9 bra 	$L__BB0_12;
	shl.b32 	%r67, %r455, 5;
	cvt.s64.s32 	%rd57, %r67;
	add.s64 	%rd58, %rd28, %rd57;
	mul.wide.s32 	%rd59, %r455, 8;
	add.s64 	%rd60, %rd329, %rd59;
	st.global.u64 	[%rd60], %rd58;
$L__BB0_12:
	bar.sync 	0;
	shl.b32 	%r69, %r1, 2;
	mov.u32 	%r70, _ZZ15kernel_functionPcS_PS_S0_PPiiE5count;
	add.s32 	%r17, %r70, %r69;
	cvta.to.global.u64 	%rd61, %rd31;
	mul.wide.u32 	%rd62, %r1, 8;
	add.s64 	%rd3, %rd61, %rd62;
	and.b32  	%r18, %r54, 7;
	sub.s32 	%r470, %r471, %r3;
	cvta.to.global.u64 	%rd330, %rd30;
	mov.b32 	%r458, 31;
$L__BB0_13:
	mov.u64 	%rd7, %rd330;
	mov.u64 	%rd330, %rd329;
	mov.u32 	%r21, %r458;
	setp.gt.u32 	%p10, %r1, 58;
	@%p10 bra 	$L__BB0_15;
	shl.b32 	%r71, %r1, 2;
	mov.u32 	%r72, _ZZ15kernel_functionPcS_PS_S0_PPiiE9histogram;
	add.s32 	%r73, %r72, %r71;
	mov.b32 	%r74, 0;
	st.shared.u32 	[%r73], %r74;
	st.shared.u32 	[%r17], %r74;
$L__BB0_15:
	setp.ge.s32 	%p11, %r471, %r3;
	ld.global.u64 	%rd63, [%rd3];
	mov.b32 	%r75, 0;
	st.u32 	[%rd63], %r75;
	ld.global.u64 	%rd64, [%rd3];
	st.u32 	[%rd64+4], %r75;
	ld.global.u64 	%rd65, [%rd3];
	st.u32 	[%rd65+8], %r75;
	ld.global.u64 	%rd66, [%rd3];
	st.u32 	[%rd66+12], %r75;
	ld.global.u64 	%rd67, [%rd3];
	st.u32 	[%rd67+16], %r75;
	ld.global.u64 	%rd68, [%rd3];
	st.u32 	[%rd68+20], %r75;
	ld.global.u64 	%rd69, [%rd3];
	st.u32 	[%rd69+24], %r75;
	ld.global.u64 	%rd70, [%rd3];
	st.u32 	[%rd70+28], %r75;
	ld.global.u64 	%rd71, [%rd3];
	st.u32 	[%rd71+32], %r75;
	ld.global.u64 	%rd72, [%rd3];
	st.u32 	[%rd72+36], %r75;
	ld.global.u64 	%rd73, [%rd3];
	st.u32 	[%rd73+40], %r75;
	ld.global.u64 	%rd74, [%rd3];
	st.u32 	[%rd74+44], %r75;
	ld.global.u64 	%rd75, [%rd3];
	st.u32 	[%rd75+48], %r75;
	ld.global.u64 	%rd76, [%rd3];
	st.u32 	[%rd76+52], %r75;
	ld.global.u64 	%rd77, [%rd3];
	st.u32 	[%rd77+56], %r75;
	ld.global.u64 	%rd78, [%rd3];
	st.u32 	[%rd78+60], %r75;
	ld.global.u64 	%rd79, [%rd3];
	st.u32 	[%rd79+64], %r75;
	ld.global.u64 	%rd80, [%rd3];
	st.u32 	[%rd80+68], %r75;
	ld.global.u64 	%rd81, [%rd3];
	st.u32 	[%rd81+72], %r75;
	ld.global.u64 	%rd82, [%rd3];
	st.u32 	[%rd82+76], %r75;
	ld.global.u64 	%rd83, [%rd3];
	st.u32 	[%rd83+80], %r75;
	ld.global.u64 	%rd84, [%rd3];
	st.u32 	[%rd84+84], %r75;
	ld.global.u64 	%rd85, [%rd3];
	st.u32 	[%rd85+88], %r75;
	ld.global.u64 	%rd86, [%rd3];
	st.u32 	[%rd86+92], %r75;
	ld.global.u64 	%rd87, [%rd3];
	st.u32 	[%rd87+96], %r75;
	ld.global.u64 	%rd88, [%rd3];
	st.u32 	[%rd88+100], %r75;
	ld.global.u64 	%rd89, [%rd3];
	st.u32 	[%rd89+104], %r75;
	ld.global.u64 	%rd90, [%rd3];
	st.u32 	[%rd90+108], %r75;
	ld.global.u64 	%rd91, [%rd3];
	st.u32 	[%rd91+112], %r75;
	ld.global.u64 	%rd92, [%rd3];
	st.u32 	[%rd92+116], %r75;
	ld.global.u64 	%rd93, [%rd3];
	st.u32 	[%rd93+120], %r75;
	ld.global.u64 	%rd94, [%rd3];
	st.u32 	[%rd94+124], %r75;
	ld.global.u64 	%rd95, [%rd3];
	st.u32 	[%rd95+128], %r75;
	ld.global.u64 	%rd96, [%rd3];
	st.u32 	[%rd96+132], %r75;
	ld.global.u64 	%rd97, [%rd3];
	st.u32 	[%rd97+136], %r75;
	ld.global.u64 	%rd98, [%rd3];
	st.u32 	[%rd98+140], %r75;
	ld.global.u64 	%rd99, [%rd3];
	st.u32 	[%rd99+144], %r75;
	ld.global.u64 	%rd100, [%rd3];
	st.u32 	[%rd100+148], %r75;
	ld.global.u64 	%rd101, [%rd3];
	st.u32 	[%rd101+152], %r75;
	ld.global.u64 	%rd102, [%rd3];
	st.u32 	[%rd102+156], %r75;
	ld.global.u64 	%rd103, [%rd3];
	st.u32 	[%rd103+160], %r75;
	ld.global.u64 	%rd104, [%rd3];
	st.u32 	[%rd104+164], %r75;
	ld.global.u64 	%rd105, [%rd3];
	st.u32 	[%rd105+168], %r75;
	ld.global.u64 	%rd106, [%rd3];
	st.u32 	[%rd106+172], %r75;
	ld.global.u64 	%rd107, [%rd3];
	st.u32 	[%rd107+176], %r75;
	ld.global.u64 	%rd108, [%rd3];
	st.u32 	[%rd108+180], %r75;
	ld.global.u64 	%rd109, [%rd3];
	st.u32 	[%rd109+184], %r75;
	ld.global.u64 	%rd110, [%rd3];
	st.u32 	[%rd110+188], %r75;
	ld.global.u64 	%rd111, [%rd3];
	st.u32 	[%rd111+192], %r75;
	ld.global.u64 	%rd112, [%rd3];
	st.u32 	[%rd112+196], %r75;
	ld.global.u64 	%rd113, [%rd3];
	st.u32 	[%rd113+200], %r75;
	ld.global.u64 	%rd114, [%rd3];
	st.u32 	[%rd114+204], %r75;
	ld.global.u64 	%rd115, [%rd3];
	st.u32 	[%rd115+208], %r75;
	ld.global.u64 	%rd116, [%rd3];
	st.u32 	[%rd116+212], %r75;
	ld.global.u64 	%rd117, [%rd3];
	st.u32 	[%rd117+216], %r75;
	ld.global.u64 	%rd118, [%rd3];
	st.u32 	[%rd118+220], %r75;
	ld.global.u64 	%rd119, [%rd3];
	st.u32 	[%rd119+224], %r75;
	ld.global.u64 	%rd120, [%rd3];
	st.u32 	[%rd120+228], %r75;
	ld.global.u64 	%rd121, [%rd3];
	st.u32 	[%rd121+232], %r75;
	bar.sync 	0;
	st.local.u32 	[%rd2], %r75;
	st.local.u32 	[%rd2+4], %r75;
	st.local.u32 	[%rd2+8], %r75;
	st.local.u32 	[%rd2+12], %r75;
	st.local.u32 	[%rd2+16], %r75;
	st.local.u32 	[%rd2+20], %r75;
	st.local.u32 	[%rd2+24], %r75;
	st.local.u32 	[%rd2+28], %r75;
	st.local.u32 	[%rd2+32], %r75;
	st.local.u32 	[%rd2+36], %r75;
	st.local.u32 	[%rd2+40], %r75;
	st.local.u32 	[%rd2+44], %r75;
	st.local.u32 	[%rd2+48], %r75;
	st.local.u32 	[%rd2+52], %r75;
	st.local.u32 	[%rd2+56], %r75;
	st.local.u32 	[%rd2+60], %r75;
	st.local.u32 	[%rd2+64], %r75;
	st.local.u32 	[%rd2+68], %r75;
	st.local.u32 	[%rd2+72], %r75;
	st.local.u32 	[%rd2+76], %r75;
	st.local.u32 	[%rd2+80], %r75;
	st.local.u32 	[%rd2+84], %r75;
	st.local.u32 	[%rd2+88], %r75;
	st.local.u32 	[%rd2+92], %r75;
	st.local.u32 	[%rd2+96], %r75;
	st.local.u32 	[%rd2+100], %r75;
	st.local.u32 	[%rd2+104], %r75;
	st.local.u32 	[%rd2+108], %r75;
	st.local.u32 	[%rd2+112], %r75;
	st.local.u32 	[%rd2+116], %r75;
	st.local.u32 	[%rd2+120], %r75;
	st.local.u32 	[%rd2+124], %r75;
	st.local.u32 	[%rd2+128], %r75;
	st.local.u32 	[%rd2+132], %r75;
	st.local.u32 	[%rd2+136], %r75;
	st.local.u32 	[%rd2+140], %r75;
	st.local.u32 	[%rd2+144], %r75;
	st.local.u32 	[%rd2+148], %r75;
	st.local.u32 	[%rd2+152], %r75;
	st.local.u32 	[%rd2+156], %r75;
	st.local.u32 	[%rd2+160], %r75;
	st.local.u32 	[%rd2+164], %r75;
	st.local.u32 	[%rd2+168], %r75;
	st.local.u32 	[%rd2+172], %r75;
	st.local.u32 	[%rd2+176], %r75;
	st.local.u32 	[%rd2+180], %r75;
	st.local.u32 	[%rd2+184], %r75;
	st.local.u32 	[%rd2+188], %r75;
	st.local.u32 	[%rd2+192], %r75;
	st.local.u32 	[%rd2+196], %r75;
	st.local.u32 	[%rd2+200], %r75;
	st.local.u32 	[%rd2+204], %r75;
	st.local.u32 	[%rd2+208], %r75;
	st.local.u32 	[%rd2+212], %r75;
	st.local.u32 	[%rd2+216], %r75;
	st.local.u32 	[%rd2+220], %r75;
	st.local.u32 	[%rd2+224], %r75;
	st.local.u32 	[%rd2+228], %r75;
	st.local.u32 	[%rd2+232], %r75;
	@%p11 bra 	$L__BB0_23;
	sub.s32 	%r76, %r3, %r471;
	and.b32  	%r22, %r76, 3;
	setp.eq.s32 	%p12, %r22, 0;
	mov.u32 	%r459, %r471;
	@%p12 bra 	$L__BB0_20;
	add.s32 	%r459, %r471, 1;
	cvt.u64.u32 	%rd122, %r21;
	setp.eq.s32 	%p13, %r22, 1;
	mul.wide.s32 	%rd123, %r471, 8;
	add.s64 	%rd8, %rd330, %rd123;
	ld.global.u64 	%rd124, [%rd8];
	add.s64 	%rd125, %rd124, %rd122;
	ld.s8 	%r77, [%rd125];
	mul.wide.s32 	%rd126, %r77, 4;
	add.s64 	%rd127, %rd2, %rd126;
	ld.local.u32 	%r78, [%rd127+-256];
	add.s32 	%r79, %r78, 1;
	st.local.u32 	[%rd127+-256], %r79;
	@%p13 bra 	$L__BB0_20;
	add.s32 	%r459, %r471, 2;
	setp.eq.s32 	%p14, %r22, 2;
	ld.global.u64 	%rd129, [%rd8+8];
	add.s64 	%rd130, %rd129, %rd122;
	ld.s8 	%r80, [%rd130];
	mul.wide.s32 	%rd131, %r80, 4;
	add.s64 	%rd132, %rd2, %rd131;
	ld.local.u32 	%r81, [%rd132+-256];
	add.s32 	%r82, %r81, 1;
	st.local.u32 	[%rd132+-256], %r82;
	@%p14 bra 	$L__BB0_20;
	add.s32 	%r459, %r471, 3;
	ld.global.u64 	%rd134, [%rd8+16];
	add.s64 	%rd135, %rd134, %rd122;
	ld.s8 	%r83, [%rd135];
	mul.wide.s32 	%rd136, %r83, 4;
	add.s64 	%rd137, %rd2, %rd136;
	ld.local.u32 	%r84, [%rd137+-256];
	add.s32 	%r85, %r84, 1;
	st.local.u32 	[%rd137+-256], %r85;
$L__BB0_20:
	setp.gt.u32 	%p15, %r470, -4;
	@%p15 bra 	$L__BB0_23;
	sub.s32 	%r460, %r459, %r3;
	add.s64 	%rd9, %rd330, 16;
	cvt.u64.u32 	%rd138, %r21;
$L__BB0_22:
	mul.wide.s32 	%rd139, %r459, 8;
	add.s64 	%rd140, %rd9, %rd139;
	ld.global.u64 	%rd141, [%rd140+-16];
	add.s64 	%rd142, %rd141, %rd138;
	ld.s8 	%r86, [%rd142];
	mul.wide.s32 	%rd143, %r86, 4;
	add.s64 	%rd144, %rd2, %rd143;
	ld.local.u32 	%r87, [%rd144+-256];
	add.s32 	%r88, %r87, 1;
	st.local.u32 	[%rd144+-256], %r88;
	ld.global.u64 	%rd145, [%rd140+-8];
	add.s64 	%rd146, %rd145, %rd138;
	ld.s8 	%r89, [%rd146];
	mul.wide.s32 	%rd147, %r89, 4;
	add.s64 	%rd148, %rd2, %rd147;
	ld.local.u32 	%r90, [%rd148+-256];
	add.s32 	%r91, %r90, 1;
	st.local.u32 	[%rd148+-256], %r91;
	ld.global.u64 	%rd149, [%rd140];
	add.s64 	%rd150, %rd149, %rd138;
	ld.s8 	%r92, [%rd150];
	mul.wide.s32 	%rd151, %r92, 4;
	add.s64 	%rd152, %rd2, %rd151;
	ld.local.u32 	%r93, [%rd152+-256];
	add.s32 	%r94, %r93, 1;
	st.local.u32 	[%rd152+-256], %r94;
	ld.global.u64 	%rd153, [%rd140+8];
	add.s64 	%rd154, %rd153, %rd138;
	ld.s8 	%r95, [%rd154];
	mul.wide.s32 	%rd155, %r95, 4;
	add.s64 	%rd156, %rd2, %rd155;
	ld.local.u32 	%r96, [%rd156+-256];
	add.s32 	%r97, %r96, 1;
	st.local.u32 	[%rd156+-256], %r97;
	add.s32 	%r459, %r459, 4;
	add.s32 	%r460, %r460, 4;
	setp.ne.s32 	%p16, %r460, 0;
	@%p16 bra 	$L__BB0_22;
$L__BB0_23:
	setp.gt.u32 	%p17, %r1, 58;
	ld.local.u32 	%r98, [%rd2];
	atom.shared.add.u32 	%r99, [_ZZ15kernel_functionPcS_PS_S0_PPiiE9histogram], %r98;
	ld.global.u64 	%rd157, [%rd3];
	ld.u32 	%r100, [%rd157];
	add.s32 	%r101, %r100, %r98;
	st.u32 	[%rd157], %r101;
	ld.local.u32 	%r102, [%rd2+4];
	atom.shared.add.u32 	%r103, [_ZZ15kernel_functionPcS_PS_S0_PPiiE9histogram+4], %r102;
	ld.global.u64 	%rd158, [%rd3];
	ld.u32 	%r104, [%rd158+4];
	add.s32 	%r105, %r104, %r102;
	st.u32 	[%rd158+4], %r105;
	ld.local.u32 	%r106, [%rd2+8];
	atom.shared.add.u32 	%r107, [_ZZ15kernel_functionPcS_PS_S0_PPiiE9histogram+8], %r106;
	ld.global.u64 	%rd159, [%rd3];
	ld.u32 	%r108, [%rd159+8];
	add.s32 	%r109, %r108, %r106;
	st.u32 	[%rd159+8], %r109;
	ld.local.u32 	%r110, [%rd2+12];
	atom.shared.add.u32 	%r111, [_ZZ15kernel_functionPcS_PS_S0_PPiiE9histogram+12], %r110;
	ld.global.u64 	%rd160, [%rd3];
	ld.u32 	%r112, [%rd160+12];
	add.s32 	%r113, %r112, %r110;
	st.u32 	[%rd160+12], %r113;
	ld.local.u32 	%r114, [%rd2+16];
	atom.shared.add.u32 	%r115, [_ZZ15kernel_functionPcS_PS_S0_PPiiE9histogram+16], %r114;
	ld.global.u64 	%rd161, [%rd3];
	ld.u32 	%r116, [%rd161+16];
	add.s32 	%r117, %r116, %r114;
	st.u32 	[%rd161+16], %r117;
	ld.local.u32 	%r118, [%rd2+20];
	atom.shared.add.u32 	%r119, [_ZZ15kernel_functionPcS_PS_S0_PPiiE9histogram+20], %r118;
	ld.global.u64 	%rd162, [%rd3];
	ld.u32 	%r120, [%rd162+20];
	add.s32 	%r121, %r120, %r118;
	st.u32 	[%rd162+20], %r121;
	ld.local.u32 	%r122, [%rd2+24];
	atom.shared.add.u32 	%r123, [_ZZ15kernel_functionPcS_PS_S0_PPiiE9histogram+24], %r122;
	ld.global.u64 	%rd163, [%rd3];
	ld.u32 	%r124, [%rd163+24];
	add.s32 	%r125, %r124, %r122;
	st.u32 	[%rd163+24], %r125;
	ld.local.u32 	%r126, [%rd2+28];
	atom.shared.add.u32 	%r127, [_ZZ15kernel_functionPcS_PS_S0_PPiiE9histogram+28], %r126;
	ld.global.u64 	%rd164, [%rd3];
	ld.u32 	%r128, [%rd164+28];
	add.s32 	%r129, %r128, %r126;
	st.u32 	[%rd164+28], %r129;
	ld.local.u32 	%r130, [%rd2+32];
	atom.shared.add.u32 	%r131, [_ZZ15kernel_functionPcS_PS_S0_PPiiE9histogram+32], %r130;
	ld.global.u64 	%rd165, [%rd3];
	ld.u32 	%r132, [%rd165+32];
	add.s32 	%r133, %r132, %r130;
	st.u32 	[%rd165+32], %r133;
	ld.local.u32 	%r134, [%rd2+36];
	atom.shared.add.u32 	%r135, [_ZZ15kernel_functionPcS_PS_S0_PPiiE9histogram+36], %r134;
	ld.global.u64 	%rd166, [%rd3];
	ld.u32 	%r136, [%rd166+36];
	add.s32 	%r137, %r136, %r134;
	st.u32 	[%rd166+36], %r137;
	ld.local.u32 	%r138, [%rd2+40];
	atom.shared.add.u32 	%r139, [_ZZ15kernel_functionPcS_PS_S0_PPiiE9histogram+40], %r138;
	ld.global.u64 	%rd167, [%rd3];
	ld.u32 	%r140, [%rd167+40];
	add.s32 	%r141, %r140, %r138;
	st.u32 	[%rd167+40], %r141;
	ld.local.u32 	%r142, [%rd2+44];
	atom.shared.add.u32 	%r143, [_ZZ15kernel_functionPcS_PS_S0_PPiiE9histogram+44], %r142;
	ld.global.u64 	%rd168, [%rd3];
	ld.u32 	%r144, [%rd168+44];
	add.s32 	%r145, %r144, %r142;
	st.u32 	[%rd168+44], %r145;
	ld.local.u32 	%r146, [%rd2+48];
	atom.shared.add.u32 	%r147, [_ZZ15kernel_functionPcS_PS_S0_PPiiE9histogram+48], %r146;
	ld.global.u64 	%rd169, [%rd3];
	ld.u32 	%r148, [%rd169+48];
	add.s32 	%r149, %r148, %r146;
	st.u32 	[%rd169+48], %r149;
	ld.local.u32 	%r150, [%rd2+52];
	atom.shared.add.u32 	%r151, [_ZZ15kernel_functionPcS_PS_S0_PPiiE9histogram+52], %r150;
	ld.global.u64 	%rd170, [%rd3];
	ld.u32 	%r152, [%rd170+52];
	add.s32 	%r153, %r152, %r150;
	st.u32 	[%rd170+52], %r153;
	ld.local.u32 	%r154, [%rd2+56];
	atom.shared.add.u32 	%r155, [_ZZ15kernel_functionPcS_PS_S0_PPiiE9histogram+56], %r154;
	ld.global.u64 	%rd171, [%rd3];
	ld.u32 	%r156, [%rd171+56];
	add.s32 	%r157, %r156, %r154;
	st.u32 	[%rd171+56], %r157;
	ld.local.u32 	%r158, [%rd2+60];
	atom.shared.add.u32 	%r159, [_ZZ15kernel_functionPcS_PS_S0_PPiiE9histogram+60], %r158;
	ld.global.u64 	%rd172, [%rd3];
	ld.u32 	%r160, [%rd172+60];
	add.s32 	%r161, %r160, %r158;
	st.u32 	[%rd172+60], %r161;
	ld.local.u32 	%r162, [%rd2+64];
	atom.shared.add.u32 	%r163, [_ZZ15kernel_functionPcS_PS_S0_PPiiE9histogram+64], %r162;
	ld.global.u64 	%rd173, [%rd3];
	ld.u32 	%r164, [%rd173+64];
	add.s32 	%r165, %r164, %r162;
	st.u32 	[%rd173+64], %r165;
	ld.local.u32 	%r166, [%rd2+68];
	atom.shared.add.u32 	%r167, [_ZZ15kernel_functionPcS_PS_S0_PPiiE9histogram+68], %r166;
	ld.global.u64 	%rd174, [%rd3];
	ld.u32 	%r168, [%rd174+68];
	add.s32 	%r169, %r168, %r166;
	st.u32 	[%rd174+68], %r169;
	ld.local.u32 	%r170, [%rd2+72];
	atom.shared.add.u32 	%r171, [_ZZ15kernel_functionPcS_PS_S0_PPiiE9histogram+72], %r170;
	ld.global.u64 	%rd175, [%rd3];
	ld.u32 	%r172, [%rd175+72];
	add.s32 	%r173, %r172, %r170;
	st.u32 	[%rd175+72], %r173;
	ld.local.u32 	%r174, [%rd2+76];
	atom.shared.add.u32 	%r175, [_ZZ15kernel_functionPcS_PS_S0_PPiiE9histogram+76], %r174;
	ld.global.u64 	%rd176, [%rd3];
	ld.u32 	%r176, [%rd176+76];
	add.s32 	%r177, %r176, %r174;
	st.u32 	[%rd176+76], %r177;
	ld.local.u32 	%r178, [%rd2+80];
	atom.shared.add.u32 	%r179, [_ZZ15kernel_functionPcS_PS_S0_PPiiE9histogram+80], %r178;
	ld.global.u64 	%rd177, [%rd3];
	ld.u32 	%r180, [%rd177+80];
	add.s32 	%r181, %r180, %r178;
	st.u32 	[%rd177+80], %r181;
	ld.local.u32 	%r182, [%rd2+84];
	atom.shared.add.u32 	%r183, [_ZZ15kernel_functionPcS_PS_S0_PPiiE9histogram+84], %r182;
	ld.global.u64 	%rd178, [%rd3];
	ld.u32 	%r184, [%rd178+84];
	add.s32 	%r185, %r184, %r182;
	st.u32 	[%rd178+84], %r185;
	ld.local.u32 	%r186, [%rd2+88];
	atom.shared.add.u32 	%r187, [_ZZ15kernel_functionPcS_PS_S0_PPiiE9histogram+88], %r186;
	ld.global.u64 	%rd179, [%rd3];
	ld.u32 	%r188, [%rd179+88];
	add.s32 	%r189, %r188, %r186;
	st.u32 	[%rd179+88], %r189;
	ld.local.u32 	%r190, [%rd2+92];
	atom.shared.add.u32 	%r191, [_ZZ15kernel_functionPcS_PS_S0_PPiiE9histogram+92], %r190;
	ld.global.u64 	%rd180, [%rd3];
	ld.u32 	%r192, [%rd180+92];
	add.s32 	%r193, %r192, %r190;
	st.u32 	[%rd180+92], %r193;
	ld.local.u32 	%r194, [%rd2+96];
	atom.shared.add.u32 	%r195, [_ZZ15kernel_functionPcS_PS_S0_PPiiE9histogram+96], %r194;
	ld.global.u64 	%rd181, [%rd3];
	ld.u32 	%r196, [%rd181+96];
	add.s32 	%r197, %r196, %r194;
	st.u32 	[%rd181+96], %r197;
	ld.local.u32 	%r198, [%rd2+100];
	atom.shared.add.u32 	%r199, [_ZZ15kernel_functionPcS_PS_S0_PPiiE9histogram+100], %r198;
	ld.global.u64 	%rd182, [%rd3];
	ld.u32 	%r200, [%rd182+100];
	add.s32 	%r201, %r200, %r198;
	st.u32 	[%rd182+100], %r201;
	ld.local.u32 	%r202, [%rd2+104];
	atom.shared.add.u32 	%r203, [_ZZ15kernel_functionPcS_PS_S0_PPiiE9histogram+104], %r202;
	ld.global.u64 	%rd183, [%rd3];
	ld.u32 	%r204, [%rd183+104];
	add.s32 	%r205, %r204, %r202;
	st.u32 	[%rd183+104], %r205;
	ld.local.u32 	%r206, [%rd2+108];
	atom.shared.add.u32 	%r207, [_ZZ15kernel_functionPcS_PS_S0_PPiiE9histogram+108], %r206;
	ld.global.u64 	%rd184, [%rd3];
	ld.u32 	%r208, [%rd184+108];
	add.s32 	%r209, %r208, %r206;
	st.u32 	[%rd184+108], %r209;
	ld.local.u32 	%r210, [%rd2+112];
	atom.shared.add.u32 	%r211, [_ZZ15kernel_functionPcS_PS_S0_PPiiE9histogram+112], %r210;
	ld.global.u64 	%rd185, [%rd3];
	ld.u32 	%r212, [%rd185+112];
	add.s32 	%r213, %r212, %r210;
	st.u32 	[%rd185+112], %r213;
	ld.local.u32 	%r214, [%rd2+116];
	atom.shared.add.u32 	%r215, [_ZZ15kernel_functionPcS_PS_S0_PPiiE9histogram+116], %r214;
	ld.global.u64 	%rd186, [%rd3];
	ld.u32 	%r216, [%rd186+116];
	add.s32 	%r217, %r216, %r214;
	st.u32 	[%rd186+116], %r217;
	ld.local.u32 	%r218, [%rd2+120];
	atom.shared.add.u32 	%r219, [_ZZ15kernel_functionPcS_PS_S0_PPiiE9histogram+120], %r218;
	ld.global.u64 	%rd187, [%rd3];
	ld.u32 	%r220, [%rd187+120];
	add.s32 	%r221, %r220, %r218;
	st.u32 	[%rd187+120], %r221;
	ld.local.u32 	%r222, [%rd2+124];
	atom.shared.add.u32 	%r223, [_ZZ15kernel_functionPcS_PS_S0_PPiiE9histogram+124], %r222;
	ld.global.u64 	%rd188, [%rd3];
	ld.u32 	%r224, [%rd188+124];
	add.s32 	%r225, %r224, %r222;
	st.u32 	[%rd188+124], %r225;
	ld.local.u32 	%r226, [%rd2+128];
	atom.shared.add.u32 	%r227, [_ZZ15kernel_functionPcS_PS_S0_PPiiE9histogram+128], %r226;
	ld.global.u64 	%rd189, [%rd3];
	ld.u32 	%r228, [%rd189+128];
	add.s32 	%r229, %r228, %r226;
	st.u32 	[%rd189+128], %r229;
	ld.local.u32 	%r230, [%rd2+132];
	atom.shared.add.u32 	%r231, [_ZZ15kernel_functionPcS_PS_S0_PPiiE9histogram+132], %r230;
	ld.global.u64 	%rd190, [%rd3];
	ld.u32 	%r232, [%rd190+132];
	add.s32 	%r233, %r232, %r230;
	st.u32 	[%rd190+132], %r233;
	ld.local.u32 	%r234, [%rd2+136];
	atom.shared.add.u32 	%r235, [_ZZ15kernel_functionPcS_PS_S0_PPiiE9histogram+136], %r234;
	ld.global.u64 	%rd191, [%rd3];
	ld.u32 	%r236, [%rd191+136];
	add.s32 	%r237, %r236, %r234;
	st.u32 	[%rd191+136], %r237;
	ld.local.u32 	%r238, [%rd2+140];
	atom.shared.add.u32 	%r239, [_ZZ15kernel_functionPcS_PS_S0_PPiiE9histogram+140], %r238;
	ld.global.u64 	%rd192, [%rd3];
	ld.u32 	%r240, [%rd192+140];
	add.s32 	%r241, %r240, %r238;
	st.u32 	[%rd192+140], %r241;
	ld.local.u32 	%r242, [%rd2+144];
	atom.shared.add.u32 	%r243, [_ZZ15kernel_functionPcS_PS_S0_PPiiE9histogram+144], %r242;
	ld.global.u64 	%rd193, [%rd3];
	ld.u32 	%r244, [%rd193+144];
	add.s32 	%r245, %r244, %r242;
	st.u32 	[%rd193+144], %r245;
	ld.local.u32 	%r246, [%rd2+148];
	atom.shared.add.u32 	%r247, [_ZZ15kernel_functionPcS_PS_S0_PPiiE9histogram+148], %r246;
	ld.global.u64 	%rd194, [%rd3];
	ld.u32 	%r248, [%rd194+148];
	add.s32 	%r249, %r248, %r246;
	st.u32 	[%rd194+148], %r249;
	ld.local.u32 	%r250, [%rd2+152];
	atom.shared.add.u32 	%r251, [_ZZ15kernel_functionPcS_PS_S0_PPiiE9histogram+152], %r250;
	ld.global.u64 	%rd195, [%rd3];
	ld.u32 	%r252, [%rd195+152];
	add.s32 	%r253, %r252, %r250;
	st.u32 	[%rd195+152], %r253;
	ld.local.u32 	%r254, [%rd2+156];
	atom.shared.add.u32 	%r255, [_ZZ15kernel_functionPcS_PS_S0_PPiiE9histogram+156], %r254;
	ld.global.u64 	%rd196, [%rd3];
	ld.u32 	%r256, [%rd196+156];
	add.s32 	%r257, %r256, %r254;
	st.u32 	[%rd196+156], %r257;
	ld.local.u32 	%r258, [%rd2+160];
	atom.shared.add.u32 	%r259, [_ZZ15kernel_functionPcS_PS_S0_PPiiE9histogram+160], %r258;
	ld.global.u64 	%rd197, [%rd3];
	ld.u32 	%r260, [%rd197+160];
	add.s32 	%r261, %r260, %r258;
	st.u32 	[%rd197+160], %r261;
	ld.local.u32 	%r262, [%rd2+164];
	atom.shared.add.u32 	%r263, [_ZZ15kernel_functionPcS_PS_S0_PPiiE9histogram+164], %r262;
	ld.global.u64 	%rd198, [%rd3];
	ld.u32 	%r264, [%rd198+164];
	add.s32 	%r265, %r264, %r262;
	st.u32 	[%rd198+164], %r265;
	ld.local.u32 	%r266, [%rd2+168];
	atom.shared.add.u32 	%r267, [_ZZ15kernel_functionPcS_PS_S0_PPiiE9histogram+168], %r266;
	ld.global.u64 	%rd199, [%rd3];
	ld.u32 	%r268, [%rd199+168];
	add.s32 	%r269, %r268, %r266;
	st.u32 	[%rd199+168], %r269;
	ld.local.u32 	%r270, [%rd2+172];
	atom.shared.add.u32 	%r271, [_ZZ15kernel_functionPcS_PS_S0_PPiiE9histogram+172], %r270;
	ld.global.u64 	%rd200, [%rd3];
	ld.u32 	%r272, [%rd200+172];
	add.s32 	%r273, %r272, %r270;
	st.u32 	[%rd200+172], %r273;
	ld.local.u32 	%r274, [%rd2+176];
	atom.shared.add.u32 	%r275, [_ZZ15kernel_functionPcS_PS_S0_PPiiE9histogram+176], %r274;
	ld.global.u64 	%rd201, [%rd3];
	ld.u32 	%r276, [%rd201+176];
	add.s32 	%r277, %r276, %r274;
	st.u32 	[%rd201+176], %r277;
	ld.local.u32 	%r278, [%rd2+180];
	atom.shared.add.u32 	%r279, [_ZZ15kernel_functionPcS_PS_S0_PPiiE9histogram+180], %r278;
	ld.global.u64 	%rd202, [%rd3];
	ld.u32 	%r280, [%rd202+180];
	add.s32 	%r281, %r280, %r278;
	st.u32 	[%rd202+180], %r281;
	ld.local.u32 	%r282, [%rd2+184];
	atom.shared.add.u32 	%r283, [_ZZ15kernel_functionPcS_PS_S0_PPiiE9histogram+184], %r282;
	ld.global.u64 	%rd203, [%rd3];
	ld.u32 	%r284, [%rd203+184];
	add.s32 	%r285, %r284, %r282;
	st.u32 	[%rd203+184], %r285;
	ld.local.u32 	%r286, [%rd2+188];
	atom.shared.add.u32 	%r287, [_ZZ15kernel_functionPcS_PS_S0_PPiiE9histogram+188], %r286;
	ld.global.u64 	%rd204, [%rd3];
	ld.u32 	%r288, [%rd204+188];
	add.s32 	%r289, %r288, %r286;
	st.u32 	[%rd204+188], %r289;
	ld.local.u32 	%r290, [%rd2+192];
	atom.shared.add.u32 	%r291, [_ZZ15kernel_functionPcS_PS_S0_PPiiE9histogram+192], %r290;
	ld.global.u64 	%rd205, [%rd3];
	ld.u32 	%r292, [%rd205+192];
	add.s32 	%r293, %r292, %r290;
	st.u32 	[%rd205+192], %r293;
	ld.local.u32 	%r294, [%rd2+196];
	atom.shared.add.u32 	%r295, [_ZZ15kernel_functionPcS_PS_S0_PPiiE9histogram+196], %r294;
	ld.global.u64 	%rd206, [%rd3];
	ld.u32 	%r296, [%rd206+196];
	add.s32 	%r297, %r296, %r294;
	st.u32 	[%rd206+196], %r297;
	ld.local.u32 	%r298, [%rd2+200];
	atom.shared.add.u32 	%r299, [_ZZ15kernel_functionPcS_PS_S0_PPiiE9histogram+200], %r298;
	ld.global.u64 	%rd207, [%rd3];
	ld.u32 	%r300, [%rd207+200];
	add.s32 	%r301, %r300, %r298;
	st.u32 	[%rd207+200], %r301;
	ld.local.u32 	%r302, [%rd2+204];
	atom.shared.add.u32 	%r303, [_ZZ15kernel_functionPcS_PS_S0_PPiiE9histogram+204], %r302;
	ld.global.u64 	%rd208, [%rd3];
	ld.u32 	%r304, [%rd208+204];
	add.s32 	%r305, %r304, %r302;
	st.u32 	[%rd208+204], %r305;
	ld.local.u32 	%r306, [%rd2+208];
	atom.shared.add.u32 	%r307, [_ZZ15kernel_functionPcS_PS_S0_PPiiE9histogram+208], %r306;
	ld.global.u64 	%rd209, [%rd3];
	ld.u32 	%r308, [%rd209+208];
	add.s32 	%r309, %r308, %r306;
	st.u32 	[%rd209+208], %r309;
	ld.local.u32 	%r310, [%rd2+212];
	atom.shared.add.u32 	%r311, [_ZZ15kernel_functionPcS_PS_S0_PPiiE9histogram+212], %r310;
	ld.global.u64 	%rd210, [%rd3];
	ld.u32 	%r312, [%rd210+212];
	add.s32 	%r313, %r312, %r310;
	st.u32 	[%rd210+212], %r313;
	ld.local.u32 	%r314, [%rd2+216];
	atom.shared.add.u32 	%r315, [_ZZ15kernel_functionPcS_PS_S0_PPiiE9histogram+216], %r314;
	ld.global.u64 	%rd211, [%rd3];
	ld.u32 	%r316, [%rd211+216];
	add.s32 	%r317, %r316, %r314;
	st.u32 	[%rd211+216], %r317;
	ld.local.u32 	%r318, [%rd2+220];
	atom.shared.add.u32 	%r319, [_ZZ15kernel_functionPcS_PS_S0_PPiiE9histogram+220], %r318;
	ld.global.u64 	%rd212, [%rd3];
	ld.u32 	%r320, [%rd212+220];
	add.s32 	%r321, %r320, %r318;
	st.u32 	[%rd212+220], %r321;
	ld.local.u32 	%r322, [%rd2+224];
	atom.shared.add.u32 	%r323, [_ZZ15kernel_functionPcS_PS_S0_PPiiE9histogram+224], %r322;
	ld.global.u64 	%rd213, [%rd3];
	ld.u32 	%r324, [%rd213+224];
	add.s32 	%r325, %r324, %r322;
	st.u32 	[%rd213+224], %r325;
	ld.local.u32 	%r326, [%rd2+228];
	atom.shared.add.u32 	%r327, [_ZZ15kernel_functionPcS_PS_S0_PPiiE9histogram+228], %r326;
	ld.global.u64 	%rd214, [%rd3];
	ld.u32 	%r328, [%rd214+228];
	add.s32 	%r329, %r328, %r326;
	st.u32 	[%rd214+228], %r329;
	ld.local.u32 	%r330, [%rd2+232];
	atom.shared.add.u32 	%r331, [_ZZ15kernel_functionPcS_PS_S0_PPiiE9histogram+232], %r330;
	ld.global.u64 	%rd215, [%rd3];
	ld.u32 	%r332, [%rd215+232];
	add.s32 	%r333, %r332, %r330;
	st.u32 	[%rd215+232], %r333;
	bar.sync 	0;
	@%p17 bra 	$L__BB0_31;
	mov.b32 	%r462, 1;
$L__BB0_25:
	ld.global.u64 	%rd216, [%rd3];
	mul.wide.s32 	%rd217, %r462, 4;
	add.s64 	%rd218, %rd216, %rd217;
	ld.u32 	%r335, [%rd218+-4];
	ld.u32 	%r336, [%rd218];
	add.s32 	%r337, %r336, %r335;
	st.u32 	[%rd218], %r337;
	ld.global.u64 	%rd219, [%rd3];
	mul.wide.u32 	%rd220, %r462, 4;
	add.s64 	%rd221, %rd219, %rd220;
	ld.u32 	%r338, [%rd221];
	ld.u32 	%r339, [%rd221+4];
	add.s32 	%r340, %r339, %r338;
	st.u32 	[%rd221+4], %r340;
	ld.global.u64 	%rd222, [%rd3];
	add.s64 	%rd223, %rd222, %rd220;
	ld.u32 	%r341, [%rd223+4];
	ld.u32 	%r342, [%rd223+8];
	add.s32 	%r343, %r342, %r341;
	st.u32 	[%rd223+8], %r343;
	setp.eq.s32 	%p18, %r462, 253;
	@%p18 bra 	$L__BB0_31;
	ld.global.u64 	%rd224, [%rd3];
	add.s64 	%rd226, %rd224, %rd220;
	ld.u32 	%r344, [%rd226+8];
	ld.u32 	%r345, [%rd226+12];
	add.s32 	%r346, %r345, %r344;
	st.u32 	[%rd226+12], %r346;
	add.s32 	%r462, %r462, 4;
	bra.uni 	$L__BB0_25;
$L__BB0_27:
	setp.ge.s32 	%p46, %r471, %r3;
	@%p46 bra 	$L__BB0_30;
	ld.param.u64 	%rd328, [_Z15kernel_functionPcS_PS_S0_PPii_param_1];
	shl.b32 	%r469, %r471, 5;
	cvta.to.global.u64 	%rd5, %rd328;
$L__BB0_29:
	mul.wide.s32 	%rd292, %r471, 8;
	add.s64 	%rd293, %rd7, %rd292;
	ld.global.u64 	%rd294, [%rd293];
	ld.u8 	%rs1, [%rd294];
	cvt.s64.s32 	%rd295, %r469;
	add.s64 	%rd296, %rd5, %rd295;
	st.global.u8 	[%rd296], %rs1;
	ld.global.u64 	%rd297, [%rd293];
	ld.u8 	%rs2, [%rd297+1];
	st.global.u8 	[%rd296+1], %rs2;
	ld.global.u64 	%rd298, [%rd293];
	ld.u8 	%rs3, [%rd298+2];
	st.global.u8 	[%rd296+2], %rs3;
	ld.global.u64 	%rd299, [%rd293];
	ld.u8 	%rs4, [%rd299+3];
	st.global.u8 	[%rd296+3], %rs4;
	ld.global.u64 	%rd300, [%rd293];
	ld.u8 	%rs5, [%rd300+4];
	st.global.u8 	[%rd296+4], %rs5;
	ld.global.u64 	%rd301, [%rd293];
	ld.u8 	%rs6, [%rd301+5];
	st.global.u8 	[%rd296+5], %rs6;
	ld.global.u64 	%rd302, [%rd293];
	ld.u8 	%rs7, [%rd302+6];
	st.global.u8 	[%rd296+6], %rs7;
	ld.global.u64 	%rd303, [%rd293];
	ld.u8 	%rs8, [%rd303+7];
	st.global.u8 	[%rd296+7], %rs8;
	ld.global.u64 	%rd304, [%rd293];
	ld.u8 	%rs9, [%rd304+8];
	st.global.u8 	[%rd296+8], %rs9;
	ld.global.u64 	%rd305, [%rd293];
	ld.u8 	%rs10, [%rd305+9];
	st.global.u8 	[%rd296+9], %rs10;
	ld.global.u64 	%rd306, [%rd293];
	ld.u8 	%rs11, [%rd306+10];
	st.global.u8 	[%rd296+10], %rs11;
	ld.global.u64 	%rd307, [%rd293];
	ld.u8 	%rs12, [%rd307+11];
	st.global.u8 	[%rd296+11], %rs12;
	ld.global.u64 	%rd308, [%rd293];
	ld.u8 	%rs13, [%rd308+12];
	st.global.u8 	[%rd296+12], %rs13;
	ld.global.u64 	%rd309, [%rd293];
	ld.u8 	%rs14, [%rd309+13];
	st.global.u8 	[%rd296+13], %rs14;
	ld.global.u64 	%rd310, [%rd293];
	ld.u8 	%rs15, [%rd310+14];
	st.global.u8 	[%rd296+14], %rs15;
	ld.global.u64 	%rd311, [%rd293];
	ld.u8 	%rs16, [%rd311+15];
	st.global.u8 	[%rd296+15], %rs16;
	ld.global.u64 	%rd312, [%rd293];
	ld.u8 	%rs17, [%rd312+16];
	st.global.u8 	[%rd296+16], %rs17;
	ld.global.u64 	%rd313, [%rd293];
	ld.u8 	%rs18, [%rd313+17];
	st.global.u8 	[%rd296+17], %rs18;
	ld.global.u64 	%rd314, [%rd293];
	ld.u8 	%rs19, [%rd314+18];
	st.global.u8 	[%rd296+18], %rs19;
	ld.global.u64 	%rd315, [%rd293];
	ld.u8 	%rs20, [%rd315+19];
	st.global.u8 	[%rd296+19], %rs20;
	ld.global.u64 	%rd316, [%rd293];
	ld.u8 	%rs21, [%rd316+20];
	st.global.u8 	[%rd296+20], %rs21;
	ld.global.u64 	%rd317, [%rd293];
	ld.u8 	%rs22, [%rd317+21];
	st.global.u8 	[%rd296+21], %rs22;
	ld.global.u64 	%rd318, [%rd293];
	ld.u8 	%rs23, [%rd318+22];
	st.global.u8 	[%rd296+22], %rs23;
	ld.global.u64 	%rd319, [%rd293];
	ld.u8 	%rs24, [%rd319+23];
	st.global.u8 	[%rd296+23], %rs24;
	ld.global.u64 	%rd320, [%rd293];
	ld.u8 	%rs25, [%rd320+24];
	st.global.u8 	[%rd296+24], %rs25;
	ld.global.u64 	%rd321, [%rd293];
	ld.u8 	%rs26, [%rd321+25];
	st.global.u8 	[%rd296+25], %rs26;
	ld.global.u64 	%rd322, [%rd293];
	ld.u8 	%rs27, [%rd322+26];
	st.global.u8 	[%rd296+26], %rs27;
	ld.global.u64 	%rd323, [%rd293];
	ld.u8 	%rs28, [%rd323+27];
	st.global.u8 	[%rd296+27], %rs28;
	ld.global.u64 	%rd324, [%rd293];
	ld.u8 	%rs29, [%rd324+28];
	st.global.u8 	[%rd296+28], %rs29;
	ld.global.u64 	%rd325, [%rd293];
	ld.u8 	%rs30, [%rd325+29];
	st.global.u8 	[%rd296+29], %rs30;
	ld.global.u64 	%rd326, [%rd293];
	ld.u8 	%rs31, [%rd326+30];
	st.global.u8 	[%rd296+30], %rs31;
	ld.global.u64 	%rd327, [%rd293];
	ld.u8 	%rs32, [%rd327+31];
	st.global.u8 	[%rd296+31], %rs32;
	add.s32 	%r471, %r471, 1;
	add.s32 	%r470, %r470, 1;
	setp.ne.s32 	%p47, %r470, 0;
	add.s32 	%r469, %r469, 32;
	@%p47 bra 	$L__BB0_29;
$L__BB0_30:
	bar.sync 	0;
	ret;
$L__BB0_31:
	setp.ne.s32 	%p19, %r1, 59;
	@%p19 bra 	$L__BB0_34;
	mov.b32 	%r463, 0;
	st.shared.u32 	[_ZZ15kernel_functionPcS_PS_S0_PPiiE6offset], %r463;
	mov.u32 	%r464, %r463;
$L__BB0_33:
	shl.b32 	%r348, %r464, 2;
	mov.u32 	%r349, _ZZ15kernel_functionPcS_PS_S0_PPiiE9histogram;
	add.s32 	%r350, %r349, %r348;
	ld.shared.u32 	%r351, [%r350];
	add.s32 	%r352, %r351, %r463;
	mov.u32 	%r353, _ZZ15kernel_functionPcS_PS_S0_PPiiE6offset;
	add.s32 	%r354, %r353, %r348;
	st.shared.u32 	[%r354+4], %r352;
	ld.shared.u32 	%r355, [%r350+4];
	add.s32 	%r463, %r355, %r352;
	add.s32 	%r464, %r464, 2;
	st.shared.u32 	[%r354+8], %r463;
	setp.ne.s32 	%p20, %r464, 58;
	@%p20 bra 	$L__BB0_33;
$L__BB0_34:
	setp.lt.s32 	%p21, %r54, 1;
	bar.sync 	0;
	@%p21 bra 	$L__BB0_75;
	shl.b32 	%r357, %r1, 2;
	mov.u32 	%r358, _ZZ15kernel_functionPcS_PS_S0_PPiiE6offset;
	add.s32 	%r38, %r358, %r357;
	setp.lt.u32 	%p22, %r54, 8;
	mov.b32 	%r467, 0;
	@%p22 bra 	$L__BB0_54;
	mov.b32 	%r465, 0;
$L__BB0_37:
	.pragma "nounroll";
	cvt.u64.u32 	%rd227, %r21;
	mul.wide.u32 	%rd228, %r465, 8;
	add.s64 	%rd10, %rd330, %rd228;
	ld.global.u64 	%rd11, [%rd10];
	add.s64 	%rd229, %rd11, %rd227;
	ld.s8 	%r360, [%rd229];
	add.s32 	%r361, %r360, -64;
	setp.ne.s32 	%p23, %r1, %r361;
	@%p23 bra 	$L__BB0_39;
	ld.shared.u32 	%r362, [%r38];
	ld.shared.u32 	%r363, [%r17];
	add.s32 	%r364, %r363, 1;
	st.shared.u32 	[%r17], %r364;
	add.s32 	%r365, %r363, %r362;
	mul.wide.s32 	%rd230, %r365, 8;
	add.s64 	%rd231, %rd7, %rd230;
	st.global.u64 	[%rd231], %rd11;
$L__BB0_39:
	ld.global.u64 	%rd12, [%rd10+8];
	add.s64 	%rd233, %rd12, %rd227;
	ld.s8 	%r366, [%rd233];
	add.s32 	%r367, %r366, -64;
	setp.ne.s32 	%p24, %r1, %r367;
	@%p24 bra 	$L__BB0_41;
	ld.shared.u32 	%r368, [%r38];
	ld.shared.u32 	%r369, [%r17];
	add.s32 	%r370, %r369, 1;
	st.shared.u32 	[%r17], %r370;
	add.s32 	%r371, %r369, %r368;
	mul.wide.s32 	%rd234, %r371, 8;
	add.s64 	%rd235, %rd7, %rd234;
	st.global.u64 	[%rd235], %rd12;
$L__BB0_41:
	ld.global.u64 	%rd13, [%rd10+16];
	add.s64 	%rd237, %rd13, %rd227;
	ld.s8 	%r372, [%rd237];
	add.s32 	%r373, %r372, -64;
	setp.ne.s32 	%p25, %r1, %r373;
	@%p25 bra 	$L__BB0_43;
	ld.shared.u32 	%r374, [%r38];
	ld.shared.u32 	%r375, [%r17];
	add.s32 	%r376, %r375, 1;
	st.shared.u32 	[%r17], %r376;
	add.s32 	%r377, %r375, %r374;
	mul.wide.s32 	%rd238, %r377, 8;
	add.s64 	%rd239, %rd7, %rd238;
	st.global.u64 	[%rd239], %rd13;
$L__BB0_43:
	ld.global.u64 	%rd14, [%rd10+24];
	add.s64 	%rd241, %rd14, %rd227;
	ld.s8 	%r378, [%rd241];
	add.s32 	%r379, %r378, -64;
	setp.ne.s32 	%p26, %r1, %r379;
	@%p26 bra 	$L__BB0_45;
	ld.shared.u32 	%r380, [%r38];
	ld.shared.u32 	%r381, [%r17];
	add.s32 	%r382, %r381, 1;
	st.shared.u32 	[%r17], %r382;
	add.s32 	%r383, %r381, %r380;
	mul.wide.s32 	%rd242, %r383, 8;
	add.s64 	%rd243, %rd7, %rd242;
	st.global.u64 	[%rd243], %rd14;
$L__BB0_45:
	ld.global.u64 	%rd15, [%rd10+32];
	add.s64 	%rd245, %rd15, %rd227;
	ld.s8 	%r384, [%rd245];
	add.s32 	%r385, %r384, -64;
	setp.ne.s32 	%p27, %r1, %r385;
	@%p27 bra 	$L__BB0_47;
	ld.shared.u32 	%r386, [%r38];
	ld.shared.u32 	%r387, [%r17];
	add.s32 	%r388, %r387, 1;
	st.shared.u32 	[%r17], %r388;
	add.s32 	%r389, %r387, %r386;
	mul.wide.s32 	%rd246, %r389, 8;
	add.s64 	%rd247, %rd7, %rd246;
	st.global.u64 	[%rd247], %rd15;
$L__BB0_47:
	ld.global.u64 	%rd16, [%rd10+40];
	add.s64 	%rd249, %rd16, %rd227;
	ld.s8 	%r390, [%rd249];
	add.s32 	%r391, %r390, -64;
	setp.ne.s32 	%p28, %r1, %r391;
	@%p28 bra 	$L__BB0_49;
	ld.shared.u32 	%r392, [%r38];
	ld.shared.u32 	%r393, [%r17];
	add.s32 	%r394, %r393, 1;
	st.shared.u32 	[%r17], %r394;
	add.s32 	%r395, %r393, %r392;
	mul.wide.s32 	%rd250, %r395, 8;
	add.s64 	%rd251, %rd7, %rd250;
	st.global.u64 	[%rd251], %rd16;
$L__BB0_49:
	ld.global.u64 	%rd17, [%rd10+48];
	add.s64 	%rd253, %rd17, %rd227;
	ld.s8 	%r396, [%rd253];
	add.s32 	%r397, %r396, -64;
	setp.ne.s32 	%p29, %r1, %r397;
	@%p29 bra 	$L__BB0_51;
	ld.shared.u32 	%r398, [%r38];
	ld.shared.u32 	%r399, [%r17];
	add.s32 	%r400, %r399, 1;
	st.shared.u32 	[%r17], %r400;
	add.s32 	%r401, %r399, %r398;
	mul.wide.s32 	%rd254, %r401, 8;
	add.s64 	%rd255, %rd7, %rd254;
	st.global.u64 	[%rd255], %rd17;
$L__BB0_51:
	ld.global.u64 	%rd18, [%rd10+56];
	add.s64 	%rd257, %rd18, %rd227;
	ld.s8 	%r402, [%rd257];
	add.s32 	%r403, %r402, -64;
	setp.ne.s32 	%p30, %r1, %r403;
	@%p30 bra 	$L__BB0_53;
	ld.shared.u32 	%r404, [%r38];
	ld.shared.u32 	%r405, [%r17];
	add.s32 	%r406, %r405, 1;
	st.shared.u32 	[%r17], %r406;
	add.s32 	%r407, %r405, %r404;
	mul.wide.s32 	%rd258, %r407, 8;
	add.s64 	%rd259, %rd7, %rd258;
	st.global.u64 	[%rd259], %rd18;
$L__BB0_53:
	add.s32 	%r465, %r465, 8;
	and.b32  	%r467, %r54, 2147483640;
	setp.ne.s32 	%p31, %r465, %r467;
	@%p31 bra 	$L__BB0_37;
$L__BB0_54:
	setp.eq.s32 	%p32, %r18, 0;
	@%p32 bra 	$L__BB0_75;
	add.s32 	%r408, %r18, -1;
	setp.lt.u32 	%p33, %r408, 3;
	@%p33 bra 	$L__BB0_65;
	cvt.u64.u32 	%rd260, %r21;
	mul.wide.u32 	%rd261, %r467, 8;
	add.s64 	%rd19, %rd330, %rd261;
	ld.global.u64 	%rd20, [%rd19];
	add.s64 	%rd262, %rd20, %rd260;
	ld.s8 	%r409, [%rd262];
	add.s32 	%r410, %r409, -64;
	setp.ne.s32 	%p34, %r1, %r410;
	@%p34 bra 	$L__BB0_58;
	ld.shared.u32 	%r411, [%r38];
	ld.shared.u32 	%r412, [%r17];
	add.s32 	%r413, %r412, 1;
	st.shared.u32 	[%r17], %r413;
	add.s32 	%r414, %r412, %r411;
	mul.wide.s32 	%rd263, %r414, 8;
	add.s64 	%rd264, %rd7, %rd263;
	st.global.u64 	[%rd264], %rd20;
$L__BB0_58:
	ld.global.u64 	%rd21, [%rd19+8];
	add.s64 	%rd266, %rd21, %rd260;
	ld.s8 	%r415, [%rd266];
	add.s32 	%r416, %r415, -64;
	setp.ne.s32 	%p35, %r1, %r416;
	@%p35 bra 	$L__BB0_60;
	ld.shared.u32 	%r417, [%r38];
	ld.shared.u32 	%r418, [%r17];
	add.s32 	%r419, %r418, 1;
	st.shared.u32 	[%r17], %r419;
	add.s32 	%r420, %r418, %r417;
	mul.wide.s32 	%rd267, %r420, 8;
	add.s64 	%rd268, %rd7, %rd267;
	st.global.u64 	[%rd268], %rd21;
$L__BB0_60:
	ld.global.u64 	%rd22, [%rd19+16];
	add.s64 	%rd270, %rd22, %rd260;
	ld.s8 	%r421, [%rd270];
	add.s32 	%r422, %r421, -64;
	setp.ne.s32 	%p36, %r1, %r422;
	@%p36 bra 	$L__BB0_62;
	ld.shared.u32 	%r423, [%r38];
	ld.shared.u32 	%r424, [%r17];
	add.s32 	%r425, %r424, 1;
	st.shared.u32 	[%r17], %r425;
	add.s32 	%r426, %r424, %r423;
	mul.wide.s32 	%rd271, %r426, 8;
	add.s64 	%rd272, %rd7, %rd271;
	st.global.u64 	[%rd272], %rd22;
$L__BB0_62:
	ld.global.u64 	%rd23, [%rd19+24];
	add.s64 	%rd274, %rd23, %rd260;
	ld.s8 	%r427, [%rd274];
	add.s32 	%r428, %r427, -64;
	setp.ne.s32 	%p37, %r1, %r428;
	@%p37 bra 	$L__BB0_64;
	ld.shared.u32 	%r429, [%r38];
	ld.shared.u32 	%r430, [%r17];
	add.s32 	%r431, %r430, 1;
	st.shared.u32 	[%r17], %r431;
	add.s32 	%r432, %r430, %r429;
	mul.wide.s32 	%rd275, %r432, 8;
	add.s64 	%rd276, %rd7, %rd275;
	st.global.u64 	[%rd276], %rd23;
$L__BB0_64:
	add.s32 	%r467, %r467, 4;
$L__BB0_65:
	and.b32  	%r433, %r54, 3;
	setp.eq.s32 	%p38, %r433, 0;
	@%p38 bra 	$L__BB0_75;
	setp.eq.s32 	%p39, %r433, 1;
	@%p39 bra 	$L__BB0_72;
	cvt.u64.u32 	%rd277, %r21;
	mul.wide.u32 	%rd278, %r467, 8;
	add.s64 	%rd24, %rd330, %rd278;
	ld.global.u64 	%rd25, [%rd24];
	add.s64 	%rd279, %rd25, %rd277;
	ld.s8 	%r434, [%rd279];
	add.s32 	%r435, %r434, -64;
	setp.ne.s32 	%p40, %r1, %r435;
	@%p40 bra 	$L__BB0_69;
	ld.shared.u32 	%r436, [%r38];
	ld.shared.u32 	%r437, [%r17];
	add.s32 	%r438, %r437, 1;
	st.shared.u32 	[%r17], %r438;
	add.s32 	%r439, %r437, %r436;
	mul.wide.s32 	%rd280, %r439, 8;
	add.s64 	%rd281, %rd7, %rd280;
	st.global.u64 	[%rd281], %rd25;
$L__BB0_69:
	ld.global.u64 	%rd26, [%rd24+8];
	add.s64 	%rd283, %rd26, %rd277;
	ld.s8 	%r440, [%rd283];
	add.s32 	%r441, %r440, -64;
	setp.ne.s32 	%p41, %r1, %r441;
	@%p41 bra 	$L__BB0_71;
	ld.shared.u32 	%r442, [%r38];
	ld.shared.u32 	%r443, [%r17];
	add.s32 	%r444, %r443, 1;
	st.shared.u32 	[%r17], %r444;
	add.s32 	%r445, %r443, %r442;
	mul.wide.s32 	%rd284, %r445, 8;
	add.s64 	%rd285, %rd7, %rd284;
	st.global.u64 	[%rd285], %rd26;
$L__BB0_71:
	add.s32 	%r467, %r467, 2;
$L__BB0_72:
	and.b32  	%r446, %r54, 1;
	setp.eq.b32 	%p42, %r446, 1;
	not.pred 	%p43, %p42;
	@%p43 bra 	$L__BB0_75;
	cvt.u64.u32 	%rd286, %r21;
	mul.wide.u32 	%rd287, %r467, 8;
	add.s64 	%rd288, %rd330, %rd287;
	ld.global.u64 	%rd27, [%rd288];
	add.s64 	%rd289, %rd27, %rd286;
	ld.s8 	%r447, [%rd289];
	add.s32 	%r448, %r447, -64;
	setp.ne.s32 	%p44, %r1, %r448;
	@%p44 bra 	$L__BB0_75;
	ld.shared.u32 	%r449, [%r38];
	ld.shared.u32 	%r450, [%r17];
	add.s32 	%r451, %r450, 1;
	st.shared.u32 	[%r17], %r451;
	add.s32 	%r452, %r450, %r449;
	mul.wide.s32 	%rd290, %r452, 8;
	add.s64 	%rd291, %rd7, %rd290;
	st.global.u64 	[%rd291], %rd27;
$L__BB0_75:
	bar.sync 	0;
	bar.sync 	0;
	add.s32 	%r458, %r21, -1;
	setp.eq.s32 	%p45, %r21, 0;
	mov.u64 	%rd329, %rd7;
	@%p45 bra 	$L__BB0_27;
	bra.uni 	$L__BB0_13;

}


// ===== COMPILED SASS (sm_100) =====

	.target	sm_100

	.elftype	@"ET_EXEC"


//--------------------- .note.nv.tkinfo           --------------------------
	.section	.note.nv.tkinfo,"",@"SHT_NOTE"
	.sectionflags	@"SHF_NOTE_NV_TKINFO"
	.tkinfo
        /*0018*/ 	.word	0x00000002
        /*0030*/ 	.string	""
        /*0030*/ 	.string	"ptxas"
        /*0030*/ 	.string	"Cuda compilation tools, release 13.0, V13.0.88"
        /*0030*/ 	.string	"Build cuda_13.0.r13.0/compiler.36424714_0"
        /*0030*/ 	.string	"-arch sm_100 -m 64 "



//--------------------- .note.nv.cuinfo           --------------------------
	.section	.note.nv.cuinfo,"",@"SHT_NOTE"
	.sectionflags	@"SHF_NOTE_NV_CUINFO"
        /*0018*/ 	.short	0x0002
        /*001a*/ 	.short	0x0064
        /*001c*/ 	.short	0x0082
	.zero		2


//--------------------- .nv.info                  --------------------------
	.section	.nv.info,"",@"SHT_CUDA_INFO"
	.align	4


	//----- nvinfo : EIATTR_REGCOUNT
	.align		4
        /*0000*/ 	.byte	0x04, 0x2f
        /*0002*/ 	.short	(.L_1 - .L_0)
	.align		4
.L_0:
        /*0004*/ 	.word	index@(_Z15kernel_functionPcS_PS_S0_PPii)
        /*0008*/ 	.word	0x00000020


	//----- nvinfo : EIATTR_FRAME_SIZE
	.align		4
.L_1:
        /*000c*/ 	.byte	0x04, 0x11
        /*000e*/ 	.short	(.L_3 - .L_2)
	.align		4
.L_2:
        /*0010*/ 	.word	index@(_Z15kernel_functionPcS_PS_S0_PPii)
        /*0014*/ 	.word	0x000000f0


	//----- nvinfo : EIATTR_MIN_STACK_SIZE
	.align		4
.L_3:
        /*0018*/ 	.byte	0x04, 0x12
        /*001a*/ 	.short	(.L_5 - .L_4)
	.align		4
.L_4:
        /*001c*/ 	.word	index@(_Z15kernel_functionPcS_PS_S0_PPii)
        /*0020*/ 	.word	0x000000f0
.L_5:


//--------------------- .nv.compat                --------------------------
	.section	.nv.compat,"",@"SHT_CUDA_COMPAT_INFO"
	.align	4
        /*0000*/ 	.byte	0x02, 0x09, 0x00, 0x00, 0x02, 0x02, 0x01, 0x00, 0x02, 0x05, 0x05, 0x00, 0x03, 0x07, 0x01, 0x01
        /*0010*/ 	.byte	0x02, 0x03, 0x00, 0x00, 0x02, 0x06, 0x01, 0x00, 0x04, 0x0b, 0x08, 0x00, 0x09, 0x00, 0x00, 0x00
        /*0020*/ 	.byte	0x00, 0x00, 0x00, 0x00


//--------------------- .nv.info._Z15kernel_functionPcS_PS_S0_PPii --------------------------
	.section	.nv.info._Z15kernel_functionPcS_PS_S0_PPii,"",@"SHT_CUDA_INFO"
	.sectionflags	@""
	.align	4


	//----- nvinfo : EIATTR_CUDA_API_VERSION
	.align		4
        /*0000*/ 	.byte	0x04, 0x37
        /*0002*/ 	.short	(.L_7 - .L_6)
.L_6:
        /*0004*/ 	.word	0x00000082


	//----- nvinfo : EIATTR_KPARAM_INFO
	.align		4
.L_7:
        /*0008*/ 	.byte	0x04, 0x17
        /*000a*/ 	.short	(.L_9 - .L_8)
.L_8:
        /*000c*/ 	.word	0x00000000
        /*0010*/ 	.short	0x0005
        /*0012*/ 	.short	0x0028
        /*0014*/ 	.byte	0x00, 0xf0, 0x11, 0x00


	//----- nvinfo : EIATTR_KPARAM_INFO
	.align		4
.L_9:
        /*0018*/ 	.byte	0x04, 0x17
        /*001a*/ 	.short	(.L_11 - .L_10)
.L_10:
        /*001c*/ 	.word	0x00000000
        /*0020*/ 	.short	0x0004
        /*0022*/ 	.short	0x0020
        /*0024*/ 	.byte	0x00, 0xf5, 0x21, 0x00


	//----- nvinfo : EIATTR_KPARAM_INFO
	.align		4
.L_11:
        /*0028*/ 	.byte	0x04, 0x17
        /*002a*/ 	.short	(.L_13 - .L_12)
.L_12:
        /*002c*/ 	.word	0x00000000
        /*0030*/ 	.short	0x0003
        /*0032*/ 	.short	0x0018
        /*0034*/ 	.byte	0x00, 0xf5, 0x21, 0x00


	//----- nvinfo : EIATTR_KPARAM_INFO
	.align		4
.L_13:
        /*0038*/ 	.byte	0x04, 0x17
        /*003a*/ 	.short	(.L_15 - .L_14)
.L_14:
        /*003c*/ 	.word	0x00000000
        /*0040*/ 	.short	0x0002
        /*0042*/ 	.short	0x0010
        /*0044*/ 	.byte	0x00, 0xf5, 0x21, 0x00


	//----- nvinfo : EIATTR_KPARAM_INFO
	.align		4
.L_15:
        /*0048*/ 	.byte	0x04, 0x17
        /*004a*/ 	.short	(.L_17 - .L_16)
.L_16:
        /*004c*/ 	.word	0x00000000
        /*0050*/ 	.short	0x0001
        /*0052*/ 	.short	0x0008
        /*0054*/ 	.byte	0x00, 0xf5, 0x21, 0x00


	//----- nvinfo : EIATTR_KPARAM_INFO
	.align		4
.L_17:
        /*0058*/ 	.byte	0x04, 0x17
        /*005a*/ 	.short	(.L_19 - .L_18)
.L_18:
        /*005c*/ 	.word	0x00000000
        /*0060*/ 	.short	0x0000
        /*0062*/ 	.short	0x0000
        /*0064*/ 	.byte	0x00, 0xf5, 0x21, 0x00


	//----- nvinfo : EIATTR_SPARSE_MMA_MASK
	.align		4
.L_19:
        /*0068*/ 	.byte	0x03, 0x50
        /*006a*/ 	.short	0x0000


	//----- nvinfo : EIATTR_MAXREG_COUNT
	.align		4
        /*006c*/ 	.byte	0x03, 0x1b
        /*006e*/ 	.short	0x00ff


	//----- nvinfo : EIATTR_NUM_BARRIERS
	.align		4
        /*0070*/ 	.byte	0x02, 0x4c
        /*0072*/ 	.byte	0x01
	.zero		1


	//----- nvinfo : EIATTR_MERCURY_ISA_VERSION
	.align		4
        /*0074*/ 	.byte	0x03, 0x5f
        /*0076*/ 	.short	0x0101


	//----- nvinfo : EIATTR_INT_WARP_WIDE_INSTR_OFFSETS
	.align		4
        /*0078*/ 	.byte	0x04, 0x31
        /*007a*/ 	.short	(.L_21 - .L_20)


	//   ....[0]....
.L_20:
        /*007c*/ 	.word	0x00001720


	//   ....[1]....
        /*0080*/ 	.word	0x00001780


	//   ....[2]....
        /*0084*/ 	.word	0x00001800


	//   ....[3]....
        /*0088*/ 	.word	0x00001880


	//   ....[4]....
        /*008c*/ 	.word	0x00001900


	//   ....[5]....
        /*0090*/ 	.word	0x00001980


	//   ....[6]....
        /*0094*/ 	.word	0x00001a00


	//   ....[7]....
        /*0098*/ 	.word	0x00001a80


	//   ....[8]....
        /*009c*/ 	.word	0x00001b00


	//   ....[9]....
        /*00a0*/ 	.word	0x00001b80


	//   ....[10]....
        /*00a4*/ 	.word	0x00001c00


	//   ....[11]....
        /*00a8*/ 	.word	0x00001c80


	//   ....[12]....
        /*00ac*/ 	.word	0x00001d00


	//   ....[13]....
        /*00b0*/ 	.word	0x00001d80


	//   ....[14]....
        /*00b4*/ 	.word	0x00001e00


	//   ....[15]....
        /*00b8*/ 	.word	0x00001e80


	//   ....[16]....
        /*00bc*/ 	.word	0x00001f00


	//   ....[17]....
        /*00c0*/ 	.word	0x00001f80


	//   ....[18]....
        /*00c4*/ 	.word	0x00002000


	//   ....[19]....
        /*00c8*/ 	.word	0x00002080


	//   ....[20]....
        /*00cc*/ 	.word	0x00002100


	//   ....[21]....
        /*00d0*/ 	.word	0x00002180


	//   ....[22]....
        /*00d4*/ 	.word	0x00002200


	//   ....[23]....
        /*00d8*/ 	.word	0x00002280


	//   ....[24]....
        /*00dc*/ 	.word	0x00002300


	//   ....[25]....
        /*00e0*/ 	.word	0x00002380


	//   ....[26]....
        /*00e4*/ 	.word	0x00002400


	//   ....[27]....
        /*00e8*/ 	.word	0x00002480


	//   ....[28]....
        /*00ec*/ 	.word	0x00002500


	//   ....[29]....
        /*00f0*/ 	.word	0x00002580


	//   ....[30]....
        /*00f4*/ 	.word	0x00002600


	//   ....[31]....
        /*00f8*/ 	.word	0x00002680


	//   ....[32]....
        /*00fc*/ 	.word	0x00002700


	//   ....[33]....
        /*0100*/ 	.word	0x00002780


	//   ....[34]....
        /*0104*/ 	.word	0x00002800


	//   ....[35]....
        /*0108*/ 	.word	0x00002880


	//   ....[36]....
        /*010c*/ 	.word	0x00002900


	//   ....[37]....
        /*0110*/ 	.word	0x00002980


	//   ....[38]....
        /*0114*/ 	.word	0x00002a00


	//   ....[39]....
        /*0118*/ 	.word	0x00002a80


	//   ....[40]....
        /*011c*/ 	.word	0x00002b00


	//   ....[41]....
        /*0120*/ 	.word	0x00002b80


	//   ....[42]....
        /*0124*/ 	.word	0x00002c00


	//   ....[43]....
        /*0128*/ 	.word	0x00002c80


	//   ....[44]....
        /*012c*/ 	.word	0x00002d00


	//   ....[45]....
        /*0130*/ 	.word	0x00002d80


	//   ....[46]....
        /*0134*/ 	.word	0x00002e00


	//   ....[47]....
        /*0138*/ 	.word	0x00002e80


	//   ....[48]....
        /*013c*/ 	.word	0x00002f00


	//   ....[49]....
        /*0140*/ 	.word	0x00002f80


	//   ....[50]....
        /*0144*/ 	.word	0x00003000


	//   ....[51]....
        /*0148*/ 	.word	0x00003080


	//   ....[52]....
        /*014c*/ 	.word	0x00003100


	//   ....[53]....
        /*0150*/ 	.word	0x00003180


	//   ....[54]....
        /*0154*/ 	.word	0x00003200


	//   ....[55]....
        /*0158*/ 	.word	0x00003280


	//   ....[56]....
        /*015c*/ 	.word	0x00003300


	//   ....[57]....
        /*0160*/ 	.word	0x00003380


	//   ....[58]....
        /*0164*/ 	.word	0x00003400


	//   ....[59]....
        /*0168*/ 	.word	0x00003480


	//----- nvinfo : EIATTR_VRC_CTA_INIT_COUNT
	.align		4
.L_21:
        /*016c*/ 	.byte	0x02, 0x4a
	.zero		1
	.zero		1


	//----- nvinfo : EIATTR_EXIT_INSTR_OFFSETS
	.align		4
        /*0170*/ 	.byte	0x04, 0x1c
        /*0172*/ 	.short	(.L_23 - .L_22)


	//   ....[0]....
.L_22:
        /*0174*/ 	.word	0x000065a0


	//----- nvinfo : EIATTR_CRS_STACK_SIZE
	.align		4
.L_23:
        /*0178*/ 	.byte	0x04, 0x1e
        /*017a*/ 	.short	(.L_25 - .L_24)
.L_24:
        /*017c*/ 	.word	0x00000000


	//----- nvinfo : EIATTR_CBANK_PARAM_SIZE
	.align		4
.L_25:
        /*0180*/ 	.byte	0x03, 0x19
        /*0182*/ 	.short	0x002c


	//----- nvinfo : EIATTR_PARAM_CBANK
	.align		4
        /*0184*/ 	.byte	0x04, 0x0a
        /*0186*/ 	.short	(.L_27 - .L_26)
	.align		4
.L_26:
        /*0188*/ 	.word	index@(.nv.constant0._Z15kernel_functionPcS_PS_S0_PPii)
        /*018c*/ 	.short	0x0380
        /*018e*/ 	.short	0x002c


	//----- nvinfo : EIATTR_SW_WAR
	.align		4
.L_27:
        /*0190*/ 	.byte	0x04, 0x36
        /*0192*/ 	.short	(.L_29 - .L_28)
.L_28:
        /*0194*/ 	.word	0x00000008
.L_29:


//--------------------- .nv.callgraph             --------------------------
	.section	.nv.callgraph,"",@"SHT_CUDA_CALLGRAPH"
	.align	4
	.sectionentsize	8
	.align		4
        /*0000*/ 	.word	0x00000000
	.align		4
        /*0004*/ 	.word	0xffffffff
	.align		4
        /*0008*/ 	.word	0x00000000
	.align		4
        /*000c*/ 	.word	0xfffffffe
	.align		4
        /*0010*/ 	.word	0x00000000
	.align		4
        /*0014*/ 	.word	0xfffffffd
	.align		4
        /*0018*/ 	.word	0x00000000
	.align		4
        /*001c*/ 	.word	0xfffffffc


//--------------------- .text._Z15kernel_functionPcS_PS_S0_PPii --------------------------
	.section	.text._Z15kernel_functionPcS_PS_S0_PPii,"ax",@progbits
	.align	128
        .global         _Z15kernel_functionPcS_PS_S0_PPii
        .type           _Z15kernel_functionPcS_PS_S0_PPii,@function
        .size           _Z15kernel_functionPcS_PS_S0_PPii,(.L_x_29 - _Z15kernel_functionPcS_PS_S0_PPii)
        .other          _Z15kernel_functionPcS_PS_S0_PPii,@"STO_CUDA_ENTRY STV_DEFAULT"
_Z15kernel_functionPcS_PS_S0_PPii:
.text._Z15kernel_functionPcS_PS_S0_PPii:
[----:B------:R-:W0:Y:S08]  /*0000*/  LDC R1, c[0x0][0x37c] ;  /* 0x0000df00ff017b82 */ /* 0x000e300000000800 */
[----:B------:R-:W1:Y:S01]  /*0010*/  LDC R3, c[0x0][0x3a8] ;  /* 0x0000ea00ff037b82 */ /* 0x000e620000000800 */
[----:B------:R-:W2:Y:S01]  /*0020*/  S2R R21, SR_TID.X ;  /* 0x0000000000157919 */ /* 0x000ea20000002100 */
[----:B------:R-:W3:Y:S01]  /*0030*/  LDCU.64 UR8, c[0x0][0x390] ;  /* 0x00007200ff0877ac */ /* 0x000ee20008000a00 */
[----:B------:R-:W-:Y:S01]  /*0040*/  BSSY.RECONVERGENT B0, `(.L_x_0) ;  /* 0x000006a000007945 */ /* 0x000fe20003800200 */
[----:B0-----:R-:W-:Y:S01]  /*0050*/  VIADD R1, R1, 0xffffff10 ;  /* 0xffffff1001017836 */ /* 0x001fe20000000000 */
[----:B------:R-:W0:Y:S01]  /*0060*/  LDCU.64 UR6, c[0x0][0x358] ;  /* 0x00006b00ff0677ac */ /* 0x000e220008000a00 */
[----:B------:R-:W4:Y:S01]  /*0070*/  LDCU.64 UR4, c[0x0][0x380] ;  /* 0x00007000ff0477ac */ /* 0x000f220008000a00 */
[----:B---3--:R-:W-:Y:S01]  /*0080*/  MOV R8, UR8 ;  /* 0x0000000800087c02 */ /* 0x008fe20008000f00 */
[----:B------:R-:W-:-:S02]  /*0090*/  IMAD.U32 R9, RZ, RZ, UR9 ;  /* 0x00000009ff097e24 */ /* 0x000fc4000f8e00ff */
[----:B-1----:R-:W-:-:S05]  /*00a0*/  VIADD R0, R3, 0xff ;  /* 0x000000ff03007836 */ /* 0x002fca0000000000 */
[----:B------:R-:W-:-:S04]  /*00b0*/  SHF.R.S32.HI R5, RZ, 0x1f, R0 ;  /* 0x0000001fff057819 */ /* 0x000fc80000011400 */
[----:B------:R-:W-:-:S04]  /*00c0*/  LEA.HI R5, R5, R0, RZ, 0x8 ;  /* 0x0000000005057211 */ /* 0x000fc800078f40ff */
[----:B------:R-:W-:-:S05]  /*00d0*/  SHF.R.S32.HI R0, RZ, 0x8, R5 ;  /* 0x00000008ff007819 */ /* 0x000fca0000011405 */
[----:B--2---:R-:W-:-:S05]  /*00e0*/  IMAD R20, R0, R21, RZ ;  /* 0x0000001500147224 */ /* 0x004fca00078e02ff */
[----:B------:R-:W-:-:S04]  /*00f0*/  VIADDMNMX R19, R20, R0, R3, PT ;  /* 0x0000000014137246 */ /* 0x000fc80003800103 */
[----:B------:R-:W-:-:S13]  /*0100*/  ISETP.GE.AND P0, PT, R20, R19, PT ;  /* 0x000000131400720c */ /* 0x000fda0003f06270 */
[----:B0---4-:R-:W-:Y:S05]  /*0110*/  @P0 BRA `(.L_x_1) ;  /* 0x0000000400700947 */ /* 0x011fea0003800000 */
[C---:B------:R-:W-:Y:S01]  /*0120*/  IADD3 R4, PT, PT, -R19.reuse, R20, RZ ;  /* 0x0000001413047210 */ /* 0x040fe20007ffe1ff */
[--C-:B------:R-:W-:Y:S01]  /*0130*/  IMAD.IADD R0, R19, 0x1, -R20.reuse ;  /* 0x0000000113007824 */ /* 0x100fe200078e0a14 */
[----:B------:R-:W-:Y:S01]  /*0140*/  BSSY.RECONVERGENT B1, `(.L_x_2) ;  /* 0x0000028000017945 */ /* 0x000fe20003800200 */
[----:B------:R-:W-:Y:S01]  /*0150*/  IMAD.MOV.U32 R25, RZ, RZ, R20 ;  /* 0x000000ffff197224 */ /* 0x000fe200078e0014 */
[----:B------:R-:W-:Y:S02]  /*0160*/  ISETP.GT.U32.AND P1, PT, R4, -0x8, PT ;  /* 0xfffffff80400780c */ /* 0x000fe40003f24070 */
[----:B------:R-:W-:-:S04]  /*0170*/  LOP3.LUT R2, R0, 0x7, RZ, 0xc0, !PT ;  /* 0x0000000700027812 */ /* 0x000fc800078ec0ff */
[----:B------:R-:W-:-:S07]  /*0180*/  ISETP.NE.AND P0, PT, R2, RZ, PT ;  /* 0x000000ff0200720c */ /* 0x000fce0003f05270 */
[----:B------:R-:W-:Y:S06]  /*0190*/  @P1 BRA `(.L_x_3) ;  /* 0x0000000000881947 */ /* 0x000fec0003800000 */
[----:B------:R-:W0:Y:S01]  /*01a0*/  LDC.64 R4, c[0x0][0x390] ;  /* 0x0000e400ff047b82 */ /* 0x000e220000000a00 */
[----:B------:R-:W-:Y:S01]  /*01b0*/  LOP3.LUT R18, R0, 0xfffffff8, RZ, 0xc0, !PT ;  /* 0xfffffff800127812 */ /* 0x000fe200078ec0ff */
[----:B------:R-:W-:Y:S01]  /*01c0*/  IMAD.MOV.U32 R29, RZ, RZ, RZ ;  /* 0x000000ffff1d7224 */ /* 0x000fe200078e00ff */
[----:B------:R-:W-:-:S07]  /*01d0*/  MOV R25, R20 ;  /* 0x0000001400197202 */ /* 0x000fce0000000f00 */
.L_x_4:
[----:B-1----:R-:W-:Y:S01]  /*01e0*/  IMAD.SHL.U32 R7, R25, 0x20, RZ ;  /* 0x0000002019077824 */ /* 0x002fe200078e00ff */
[----:B------:R-:W-:Y:S01]  /*01f0*/  IADD3 R29, PT, PT, R29, 0x8, RZ ;  /* 0x000000081d1d7810 */ /* 0x000fe20007ffe0ff */
[----:B0-----:R-:W-:-:S03]  /*0200*/  IMAD.WIDE R10, R25, 0x8, R4 ;  /* 0x00000008190a7825 */ /* 0x001fc600078e0204 */
[----:B------:R-:W-:Y:S01]  /*0210*/  IADD3 R6, P1, PT, R7, UR4, RZ ;  /* 0x0000000407067c10 */ /* 0x000fe2000ff3e0ff */
[----:B------:R-:W-:-:S03]  /*0220*/  VIADD R25, R25, 0x8 ;  /* 0x0000000819197836 */ /* 0x000fc60000000000 */
[----:B------:R-:W-:Y:S02]  /*0230*/  LEA.HI.X.SX32 R7, R7, UR5, 0x1, P1 ;  /* 0x0000000507077c11 */ /* 0x000fe400088f0eff */
[C---:B------:R-:W-:Y:S02]  /*0240*/  IADD3 R14, P1, PT, R6.reuse, 0x20, RZ ;  /* 0x00000020060e7810 */ /* 0x040fe40007f3e0ff */
[C---:B------:R-:W-:Y:S01]  /*0250*/  IADD3 R12, P3, PT, R6.reuse, 0x60, RZ ;  /* 0x00000060060c7810 */ /* 0x040fe20007f7e0ff */
[----:B------:R-:W-:Y:S01]  /*0260*/  STG.E.64 desc[UR6][R10.64], R6 ;  /* 0x000000060a007986 */ /* 0x000fe2000c101b06 */
[----:B------:R-:W-:Y:S01]  /*0270*/  IADD3 R26, P2, PT, R6, 0x40, RZ ;  /* 0x00000040061a7810 */ /* 0x000fe20007f5e0ff */
[--C-:B------:R-:W-:Y:S02]  /*0280*/  IMAD.X R15, RZ, RZ, R7.reuse, P1 ;  /* 0x000000ffff0f7224 */ /* 0x100fe400008e0607 */
[----:B------:R-:W-:Y:S01]  /*0290*/  IMAD.X R13, RZ, RZ, R7, P3 ;  /* 0x000000ffff0d7224 */ /* 0x000fe200018e0607 */
[----:B------:R-:W-:-:S02]  /*02a0*/  IADD3.X R27, PT, PT, RZ, R7, RZ, P2, !PT ;  /* 0x00000007ff1b7210 */ /* 0x000fc400017fe4ff */
[----:B------:R0:W-:Y:S01]  /*02b0*/  STG.E.64 desc[UR6][R10.64+0x8], R14 ;  /* 0x0000080e0a007986 */ /* 0x0001e2000c101b06 */
[C---:B------:R-:W-:Y:S02]  /*02c0*/  IADD3 R16, P3, PT, R6.reuse, 0xa0, RZ ;  /* 0x000000a006107810 */ /* 0x040fe40007f7e0ff */
[----:B------:R-:W-:Y:S01]  /*02d0*/  IADD3 R22, P2, PT, R6, 0xc0, RZ ;  /* 0x000000c006167810 */ /* 0x000fe20007f5e0ff */
[----:B------:R1:W-:Y:S01]  /*02e0*/  STG.E.64 desc[UR6][R10.64+0x10], R26 ;  /* 0x0000101a0a007986 */ /* 0x0003e2000c101b06 */
[----:B------:R-:W-:-:S03]  /*02f0*/  IADD3.X R17, PT, PT, RZ, R7, RZ, P3, !PT ;  /* 0x00000007ff117210 */ /* 0x000fc60001ffe4ff */
[----:B------:R-:W-:Y:S01]  /*0300*/  IMAD.X R23, RZ, RZ, R7, P2 ;  /* 0x000000ffff177224 */ /* 0x000fe200010e0607 */
[----:B------:R1:W-:Y:S04]  /*0310*/  STG.E.64 desc[UR6][R10.64+0x18], R12 ;  /* 0x0000180c0a007986 */ /* 0x0003e8000c101b06 */
[----:B------:R1:W-:Y:S01]  /*0320*/  STG.E.64 desc[UR6][R10.64+0x28], R16 ;  /* 0x000028100a007986 */ /* 0x0003e2000c101b06 */
[----:B0-----:R-:W-:-:S03]  /*0330*/  IADD3 R14, P1, PT, R6, 0x80, RZ ;  /* 0x00000080060e7810 */ /* 0x001fc60007f3e0ff */
[----:B------:R1:W-:Y:S02]  /*0340*/  STG.E.64 desc[UR6][R10.64+0x30], R22 ;  /* 0x000030160a007986 */ /* 0x0003e4000c101b06 */
[----:B------:R-:W-:Y:S01]  /*0350*/  IMAD.X R15, RZ, RZ, R7, P1 ;  /* 0x000000ffff0f7224 */ /* 0x000fe200008e0607 */
[----:B------:R-:W-:-:S04]  /*0360*/  IADD3 R6, P1, PT, R6, 0xe0, RZ ;  /* 0x000000e006067810 */ /* 0x000fc80007f3e0ff */
[----:B------:R1:W-:Y:S01]  /*0370*/  STG.E.64 desc[UR6][R10.64+0x20], R14 ;  /* 0x0000200e0a007986 */ /* 0x0003e2000c101b06 */
[----:B------:R-:W-:Y:S01]  /*0380*/  IMAD.X R7, RZ, RZ, R7, P1 ;  /* 0x000000ffff077224 */ /* 0x000fe200008e0607 */
[----:B------:R-:W-:-:S04]  /*0390*/  ISETP.NE.AND P1, PT, R29, R18, PT ;  /* 0x000000121d00720c */ /* 0x000fc80003f25270 */
[----:B------:R1:W-:Y:S09]  /*03a0*/  STG.E.64 desc[UR6][R10.64+0x38], R6 ;  /* 0x000038060a007986 */ /* 0x0003f2000c101b06 */
[----:B------:R-:W-:Y:S05]  /*03b0*/  @P1 BRA `(.L_x_4) ;  /* 0xfffffffc00881947 */ /* 0x000fea000383ffff */
.L_x_3:
[----:B------:R-:W-:Y:S05]  /*03c0*/  BSYNC.RECONVERGENT B1 ;  /* 0x0000000000017941 */ /* 0x000fea0003800200 */
.L_x_2:
[----:B------:R-:W-:Y:S05]  /*03d0*/  @!P0 BRA `(.L_x_1) ;  /* 0x0000000000c08947 */ /* 0x000fea0003800000 */
[----:B------:R-:W-:Y:S01]  /*03e0*/  ISETP.GE.U32.AND P1, PT, R2, 0x4, PT ;  /* 0x000000040200780c */ /* 0x000fe20003f26070 */
[----:B------:R-:W-:Y:S01]  /*03f0*/  BSSY.RECONVERGENT B1, `(.L_x_5) ;  /* 0x0000015000017945 */ /* 0x000fe20003800200 */
[----:B-1----:R-:W-:-:S04]  /*0400*/  LOP3.LUT R16, R0, 0x3, RZ, 0xc0, !PT ;  /* 0x0000000300107812 */ /* 0x002fc800078ec0ff */
[----:B------:R-:W-:-:S07]  /*0410*/  ISETP.NE.AND P0, PT, R16, RZ, PT ;  /* 0x000000ff1000720c */ /* 0x000fce0003f05270 */
[----:B------:R-:W-:Y:S06]  /*0420*/  @!P1 BRA `(.L_x_6) ;  /* 0x0000000000449947 */ /* 0x000fec0003800000 */
[----:B------:R-:W0:Y:S01]  /*0430*/  LDCU.64 UR8, c[0x0][0x380] ;  /* 0x00007000ff0877ac */ /* 0x000e220008000a00 */
[----:B------:R-:W1:Y:S01]  /*0440*/  LDC.64 R6, c[0x0][0x390] ;  /* 0x0000e400ff067b82 */ /* 0x000e620000000a00 */
[----:B------:R-:W-:-:S05]  /*0450*/  IMAD.SHL.U32 R2, R25, 0x20, RZ ;  /* 0x0000002019027824 */ /* 0x000fca00078e00ff */
[----:B0-----:R-:W-:-:S04]  /*0460*/  IADD3 R4, P1, PT, R2, UR8, RZ ;  /* 0x0000000802047c10 */ /* 0x001fc8000ff3e0ff */
[----:B------:R-:W-:Y:S02]  /*0470*/  LEA.HI.X.SX32 R5, R2, UR9, 0x1, P1 ;  /* 0x0000000902057c11 */ /* 0x000fe400088f0eff */
[C---:B------:R-:W-:Y:S01]  /*0480*/  IADD3 R12, P2, PT, R4.reuse, 0x40, RZ ;  /* 0x00000040040c7810 */ /* 0x040fe20007f5e0ff */
[----:B-1----:R-:W-:Y:S01]  /*0490*/  IMAD.WIDE R6, R25, 0x8, R6 ;  /* 0x0000000819067825 */ /* 0x002fe200078e0206 */
[C---:B------:R-:W-:Y:S02]  /*04a0*/  IADD3 R14, P3, PT, R4.reuse, 0x60, RZ ;  /* 0x00000060040e7810 */ /* 0x040fe40007f7e0ff */
[----:B------:R-:W-:Y:S01]  /*04b0*/  IADD3 R10, P1, PT, R4, 0x20, RZ ;  /* 0x00000020040a7810 */ /* 0x000fe20007f3e0ff */
[--C-:B------:R-:W-:Y:S01]  /*04c0*/  IMAD.X R13, RZ, RZ, R5.reuse, P2 ;  /* 0x000000ffff0d7224 */ /* 0x100fe200010e0605 */
[----:B------:R0:W-:Y:S01]  /*04d0*/  STG.E.64 desc[UR6][R6.64], R4 ;  /* 0x0000000406007986 */ /* 0x0001e2000c101b06 */
[----:B------:R-:W-:Y:S01]  /*04e0*/  IMAD.X R15, RZ, RZ, R5, P3 ;  /* 0x000000ffff0f7224 */ /* 0x000fe200018e0605 */
[----:B------:R-:W-:-:S02]  /*04f0*/  IADD3.X R11, PT, PT, RZ, R5, RZ, P1, !PT ;  /* 0x00000005ff0b7210 */ /* 0x000fc40000ffe4ff */
[----:B------:R0:W-:Y:S01]  /*0500*/  STG.E.64 desc[UR6][R6.64+0x10], R12 ;  /* 0x0000100c06007986 */ /* 0x0001e2000c101b06 */
[----:B------:R-:W-:-:S03]  /*0510*/  IADD3 R25, PT, PT, R25, 0x4, RZ ;  /* 0x0000000419197810 */ /* 0x000fc60007ffe0ff */
[----:B------:R0:W-:Y:S04]  /*0520*/  STG.E.64 desc[UR6][R6.64+0x8], R10 ;  /* 0x0000080a06007986 */ /* 0x0001e8000c101b06 */
[----:B------:R0:W-:Y:S02]  /*0530*/  STG.E.64 desc[UR6][R6.64+0x18], R14 ;  /* 0x0000180e06007986 */ /* 0x0001e4000c101b06 */
.L_x_6:
[----:B------:R-:W-:Y:S05]  /*0540*/  BSYNC.RECONVERGENT B1 ;  /* 0x0000000000017941 */ /* 0x000fea0003800200 */
.L_x_5:
[----:B------:R-:W-:Y:S05]  /*0550*/  @!P0 BRA `(.L_x_1) ;  /* 0x0000000000608947 */ /* 0x000fea0003800000 */
[----:B------:R-:W-:Y:S01]  /*0560*/  LOP3.LUT R0, R0, 0x1, RZ, 0xc0, !PT ;  /* 0x0000000100007812 */ /* 0x000fe200078ec0ff */
[----:B------:R-:W-:Y:S01]  /*0570*/  BSSY.RECONVERGENT B1, `(.L_x_7) ;  /* 0x0000011000017945 */ /* 0x000fe20003800200 */
[----:B------:R-:W-:Y:S02]  /*0580*/  ISETP.NE.AND P1, PT, R16, 0x1, PT ;  /* 0x000000011000780c */ /* 0x000fe40003f25270 */
[----:B------:R-:W-:-:S13]  /*0590*/  ISETP.NE.U32.AND P0, PT, R0, 0x1, PT ;  /* 0x000000010000780c */ /* 0x000fda0003f05070 */
[----:B0-----:R-:W0:Y:S08]  /*05a0*/  @!P0 LDC.64 R4, c[0x0][0x390] ;  /* 0x0000e400ff048b82 */ /* 0x001e300000000a00 */
[----:B------:R-:W1:Y:S01]  /*05b0*/  @!P0 LDC.64 R6, c[0x0][0x380] ;  /* 0x0000e000ff068b82 */ /* 0x000e620000000a00 */
[----:B------:R-:W-:Y:S05]  /*05c0*/  @!P1 BRA `(.L_x_8) ;  /* 0x00000000002c9947 */ /* 0x000fea0003800000 */
[----:B------:R-:W2:Y:S01]  /*05d0*/  LDCU.64 UR8, c[0x0][0x380] ;  /* 0x00007000ff0877ac */ /* 0x000ea20008000a00 */
[----:B------:R-:W3:Y:S01]  /*05e0*/  LDC.64 R10, c[0x0][0x390] ;  /* 0x0000e400ff0a7b82 */ /* 0x000ee20000000a00 */
[----:B------:R-:W-:-:S05]  /*05f0*/  IMAD.SHL.U32 R0, R25, 0x20, RZ ;  /* 0x0000002019007824 */ /* 0x000fca00078e00ff */
[----:B--2---:R-:W-:-:S04]  /*0600*/  IADD3 R12, P1, PT, R0, UR8, RZ ;  /* 0x00000008000c7c10 */ /* 0x004fc8000ff3e0ff */
[----:B------:R-:W-:Y:S02]  /*0610*/  LEA.HI.X.SX32 R13, R0, UR9, 0x1, P1 ;  /* 0x00000009000d7c11 */ /* 0x000fe400088f0eff */
[----:B------:R-:W-:Y:S01]  /*0620*/  IADD3 R14, P1, PT, R12, 0x20, RZ ;  /* 0x000000200c0e7810 */ /* 0x000fe20007f3e0ff */
[C---:B---3--:R-:W-:Y:S01]  /*0630*/  IMAD.WIDE R10, R25.reuse, 0x8, R10 ;  /* 0x00000008190a7825 */ /* 0x048fe200078e020a */
[----:B------:R-:W-:-:S03]  /*0640*/  IADD3 R25, PT, PT, R25, 0x2, RZ ;  /* 0x0000000219197810 */ /* 0x000fc60007ffe0ff */
[----:B------:R-:W-:Y:S01]  /*0650*/  IMAD.X R15, RZ, RZ, R13, P1 ;  /* 0x000000ffff0f7224 */ /* 0x000fe200008e060d */
[----:B------:R2:W-:Y:S04]  /*0660*/  STG.E.64 desc[UR6][R10.64], R12 ;  /* 0x0000000c0a007986 */ /* 0x0005e8000c101b06 */
[----:B------:R2:W-:Y:S03]  /*0670*/  STG.E.64 desc[UR6][R10.64+0x8], R14 ;  /* 0x0000080e0a007986 */ /* 0x0005e6000c101b06 */
.L_x_8:
[----:B------:R-:W-:Y:S05]  /*0680*/  BSYNC.RECONVERGENT B1 ;  /* 0x0000000000017941 */ /* 0x000fea0003800200 */
.L_x_7:
[C---:B------:R-:W-:Y:S02]  /*0690*/  @!P0 IMAD.SHL.U32 R0, R25.reuse, 0x20, RZ ;  /* 0x0000002019008824 */ /* 0x040fe400078e00ff */
[----:B0-----:R-:W-:-:S03]  /*06a0*/  @!P0 IMAD.WIDE R4, R25, 0x8, R4 ;  /* 0x0000000819048825 */ /* 0x001fc600078e0204 */
[----:B-1----:R-:W-:-:S04]  /*06b0*/  @!P0 IADD3 R6, P1, PT, R0, R6, RZ ;  /* 0x0000000600068210 */ /* 0x002fc80007f3e0ff */
[----:B------:R-:W-:-:S05]  /*06c0*/  @!P0 LEA.HI.X.SX32 R7, R0, R7, 0x1, P1 ;  /* 0x0000000700078211 */ /* 0x000fca00008f0eff */
[----:B------:R3:W-:Y:S04]  /*06d0*/  @!P0 STG.E.64 desc[UR6][R4.64], R6 ;  /* 0x0000000604008986 */ /* 0x0007e8000c101b06 */
.L_x_1:
[----:B------:R-:W-:Y:S05]  /*06e0*/  BSYNC.RECONVERGENT B0 ;  /* 0x0000000000007941 */ /* 0x000fea0003800200 */
.L_x_0:
[----:B------:R-:W4:Y:S08]  /*06f0*/  S2UR UR5, SR_CgaCtaId ;  /* 0x00000000000579c3 */ /* 0x000f300000008800 */
[----:B------:R-:W-:Y:S01]  /*0700*/  BAR.SYNC.DEFER_BLOCKING 0x0 ;  /* 0x0000000000007b1d */ /* 0x000fe20000010000 */
[----:B------:R-:W-:Y:S01]  /*0710*/  LOP3.LUT R18, R3, 0x7, RZ, 0xc0, !PT ;  /* 0x0000000703127812 */ /* 0x000fe200078ec0ff */
[----:B------:R-:W-:-:S04]  /*0720*/  IMAD.IADD R0, R20, 0x1, -R19 ;  /* 0x0000000114007824 */ /* 0x000fc800078e0a13 */
[----:B------:R-:W-:Y:S02]  /*0730*/  UMOV UR4, 0x400 ;  /* 0x0000040000047882 */ /* 0x000fe40000000000 */
[----:B01-3--:R-:W0:Y:S01]  /*0740*/  LDC.64 R6, c[0x0][0x3a0] ;  /* 0x0000e800ff067b82 */ /* 0x00be220000000a00 */
[----:B------:R-:W-:Y:S01]  /*0750*/  UIADD3 UR4, UPT, UPT, UR4, 0x1d8, URZ ;  /* 0x000001d804047890 */ /* 0x000fe2000fffe0ff */
[----:B------:R-:W-:-:S06]  /*0760*/  UMOV UR8, 0x1f ;  /* 0x0000001f00087882 */ /* 0x000fcc0000000000 */
[----:B------:R-:W1:Y:S01]  /*0770*/  LDC.64 R4, c[0x0][0x398] ;  /* 0x0000e600ff047b82 */ /* 0x000e620000000a00 */
[----:B----4-:R-:W-:-:S06]  /*0780*/  ULEA UR4, UR5, UR4, 0x18 ;  /* 0x0000000405047291 */ /* 0x010fcc000f8ec0ff */
[C---:B------:R-:W-:Y:S01]  /*0790*/  LEA R22, R21.reuse, UR4, 0x2 ;  /* 0x0000000415167c11 */ /* 0x040fe2000f8e10ff */
[----:B0-----:R-:W-:-:S07]  /*07a0*/  IMAD.WIDE.U32 R6, R21, 0x8, R6 ;  /* 0x0000000815067825 */ /* 0x001fce00078e0006 */
.L_x_24:
[----:B------:R-:W3:Y:S01]  /*07b0*/  LDG.E.64 R2, desc[UR6][R6.64] ;  /* 0x0000000606027981 */ /* 0x000ee2000c1e1b00 */
[----:B------:R-:W-:-:S13]  /*07c0*/  ISETP.GT.U32.AND P0, PT, R21, 0x3a, PT ;  /* 0x0000003a1500780c */ /* 0x000fda0003f04070 */
[----:B--2---:R-:W0:Y:S01]  /*07d0*/  @!P0 S2R R11, SR_CgaCtaId ;  /* 0x00000000000b8919 */ /* 0x004e220000008800 */
[----:B------:R-:W-:-:S04]  /*07e0*/  @!P0 MOV R10, 0x400 ;  /* 0x00000400000a8802 */ /* 0x000fc80000000f00 */
[----:B0-----:R-:W-:-:S04]  /*07f0*/  @!P0 LEA R10, R11, R10, 0x18 ;  /* 0x0000000a0b0a8211 */ /* 0x001fc800078ec0ff */
[----:B------:R-:W-:-:S05]  /*0800*/  @!P0 LEA R23, R21, R10, 0x2 ;  /* 0x0000000a15178211 */ /* 0x000fca00078e10ff */
[----:B------:R-:W-:Y:S04]  /*0810*/  @!P0 STS [R23], RZ ;  /* 0x000000ff17008388 */ /* 0x000fe80000000800 */
[----:B------:R-:W-:Y:S04]  /*0820*/  @!P0 STS [R22], RZ ;  /* 0x000000ff16008388 */ /* 0x000fe80000000800 */
[----:B---3--:R0:W-:Y:S04]  /*0830*/  ST.E desc[UR6][R2.64], RZ ;  /* 0x000000ff02007985 */ /* 0x0081e8000c101906 */
[----:B------:R-:W2:Y:S04]  /*0840*/  LDG.E.64 R10, desc[UR6][R6.64] ;  /* 0x00000006060a7981 */ /* 0x000ea8000c1e1b00 */
[----:B--2---:R2:W-:Y:S04]  /*0850*/  ST.E desc[UR6][R10.64+0x4], RZ ;  /* 0x000004ff0a007985 */ /* 0x0045e8000c101906 */
[----:B------:R-:W3:Y:S04]  /*0860*/  LDG.E.64 R12, desc[UR6][R6.64] ;  /* 0x00000006060c7981 */ /* 0x000ee8000c1e1b00 */
[----:B---3--:R3:W-:Y:S04]  /*0870*/  ST.E desc[UR6][R12.64+0x8], RZ ;  /* 0x000008ff0c007985 */ /* 0x0087e8000c101906 */
[----:B------:R-:W4:Y:S04]  /*0880*/  LDG.E.64 R14, desc[UR6][R6.64] ;  /* 0x00000006060e7981 */ /* 0x000f28000c1e1b00 */
[----:B----4-:R4:W-:Y:S04]  /*0890*/  ST.E desc[UR6][R14.64+0xc], RZ ;  /* 0x00000cff0e007985 */ /* 0x0109e8000c101906 */
[----:B------:R-:W5:Y:S04]  /*08a0*/  LDG.E.64 R16, desc[UR6][R6.64] ;  /* 0x0000000606107981 */ /* 0x000f68000c1e1b00 */
[----:B-----5:R5:W-:Y:S04]  /*08b0*/  ST.E desc[UR6][R16.64+0x10], RZ ;  /* 0x000010ff10007985 */ /* 0x020be8000c101906 */
[----:B------:R-:W2:Y:S04]  /*08c0*/  LDG.E.64 R24, desc[UR6][R6.64] ;  /* 0x0000000606187981 */ /* 0x000ea8000c1e1b00 */
[----:B--2---:R2:W-:Y:S04]  /*08d0*/  ST.E desc[UR6][R24.64+0x14], RZ ;  /* 0x000014ff18007985 */ /* 0x0045e8000c101906 */
[----:B0-----:R-:W3:Y:S04]  /*08e0*/  LDG.E.64 R2, desc[UR6][R6.64] ;  /* 0x0000000606027981 */ /* 0x001ee8000c1e1b00 */
[----:B---3--:R0:W-:Y:S04]  /*08f0*/  ST.E desc[UR6][R2.64+0x18], RZ ;  /* 0x000018ff02007985 */ /* 0x0081e8000c101906 */
        /* <DEDUP_REMOVED lines=8> */
[----:B------:R-:W3:Y:S04]  /*0980*/  LDG.E.64 R24, desc[UR6][R6.64] ;  /* 0x0000000606187981 */ /* 0x000ee8000c1e1b00 */
[----:B---3--:R3:W-:Y:S04]  /*0990*/  ST.E desc[UR6][R24.64+0x2c], RZ ;  /* 0x00002cff18007985 */ /* 0x0087e8000c101906 */
[----:B0-----:R-:W4:Y:S04]  /*09a0*/  LDG.E.64 R2, desc[UR6][R6.64] ;  /* 0x0000000606027981 */ /* 0x001f28000c1e1b00 */
[----:B----4-:R0:W-:Y:S04]  /*09b0*/  ST.E desc[UR6][R2.64+0x30], RZ ;  /* 0x000030ff02007985 */ /* 0x0101e8000c101906 */
        /* <DEDUP_REMOVED lines=8> */
[----:B------:R-:W4:Y:S04]  /*0a40*/  LDG.E.64 R24, desc[UR6][R6.64] ;  /* 0x0000000606187981 */ /* 0x000f28000c1e1b00 */
[----:B----4-:R4:W-:Y:S04]  /*0a50*/  ST.E desc[UR6][R24.64+0x44], RZ ;  /* 0x000044ff18007985 */ /* 0x0109e8000c101906 */
[----:B0-----:R-:W5:Y:S04]  /*0a60*/  LDG.E.64 R2, desc[UR6][R6.64] ;  /* 0x0000000606027981 */ /* 0x001f68000c1e1b00 */
[----:B-----5:R0:W-:Y:S04]  /*0a70*/  ST.E desc[UR6][R2.64+0x48], RZ ;  /* 0x000048ff02007985 */ /* 0x0201e8000c101906 */
        /* <DEDUP_REMOVED lines=10> */
[----:B0-----:R-:W2:Y:S04]  /*0b20*/  LDG.E.64 R2, desc[UR6][R6.64] ;  /* 0x0000000606027981 */ /* 0x001ea8000c1e1b00 */
[----:B--2---:R0:W-:Y:S04]  /*0b30*/  ST.E desc[UR6][R2.64+0x60], RZ ;  /* 0x000060ff02007985 */ /* 0x0041e8000c101906 */
        /* <DEDUP_REMOVED lines=57> */
[----:B--2---:R-:W-:Y:S04]  /*0ed0*/  ST.E desc[UR6][R24.64+0xd4], RZ ;  /* 0x0000d4ff18007985 */ /* 0x004fe8000c101906 */
[----:B0-----:R-:W2:Y:S04]  /*0ee0*/  LDG.E.64 R2, desc[UR6][R6.64] ;  /* 0x0000000606027981 */ /* 0x001ea8000c1e1b00 */
[----:B--2---:R1:W-:Y:S04]  /*0ef0*/  ST.E desc[UR6][R2.64+0xd8], RZ ;  /* 0x0000d8ff02007985 */ /* 0x0043e8000c101906 */
[----:B------:R-:W2:Y:S04]  /*0f00*/  LDG.E.64 R10, desc[UR6][R6.64] ;  /* 0x00000006060a7981 */ /* 0x000ea8000c1e1b00 */
[----:B--2---:R0:W-:Y:S04]  /*0f10*/  ST.E desc[UR6][R10.64+0xdc], RZ ;  /* 0x0000dcff0a007985 */ /* 0x0041e8000c101906 */
[----:B---3--:R-:W2:Y:S04]  /*0f20*/  LDG.E.64 R12, desc[UR6][R6.64] ;  /* 0x00000006060c7981 */ /* 0x008ea8000c1e1b00 */
[----:B--2---:R0:W-:Y:S04]  /*0f30*/  ST.E desc[UR6][R12.64+0xe0], RZ ;  /* 0x0000e0ff0c007985 */ /* 0x0041e8000c101906 */
[----:B----4-:R-:W2:Y:S04]  /*0f40*/  LDG.E.64 R14, desc[UR6][R6.64] ;  /* 0x00000006060e7981 */ /* 0x010ea8000c1e1b00 */
[----:B--2---:R0:W-:Y:S04]  /*0f50*/  ST.E desc[UR6][R14.64+0xe4], RZ ;  /* 0x0000e4ff0e007985 */ /* 0x0041e8000c101906 */
[----:B-----5:R-:W2:Y:S01]  /*0f60*/  LDG.E.64 R16, desc[UR6][R6.64] ;  /* 0x0000000606107981 */ /* 0x020ea2000c1e1b00 */
[----:B------:R-:W-:Y:S01]  /*0f70*/  ISETP.GE.AND P1, PT, R20, R19, PT ;  /* 0x000000131400720c */ /* 0x000fe20003f26270 */
[----:B------:R-:W-:Y:S01]  /*0f80*/  BSSY.RECONVERGENT B0, `(.L_x_9) ;  /* 0x0000076000007945 */ /* 0x000fe20003800200 */
[----:B-1----:R-:W-:Y:S01]  /*0f90*/  IMAD.MOV.U32 R2, RZ, RZ, R4 ;  /* 0x000000ffff027224 */ /* 0x002fe200078e0004 */
[----:B------:R-:W-:Y:S01]  /*0fa0*/  MOV R4, R8 ;  /* 0x0000000800047202 */ /* 0x000fe20000000f00 */
[----:B------:R-:W-:-:S02]  /*0fb0*/  IMAD.MOV.U32 R3, RZ, RZ, R5 ;  /* 0x000000ffff037224 */ /* 0x000fc400078e0005 */
[----:B------:R-:W-:Y:S01]  /*0fc0*/  IMAD.MOV.U32 R5, RZ, RZ, R9 ;  /* 0x000000ffff057224 */ /* 0x000fe200078e0009 */
[----:B--2---:R0:W-:Y:S04]  /*0fd0*/  ST.E desc[UR6][R16.64+0xe8], RZ ;  /* 0x0000e8ff10007985 */ /* 0x0041e8000c101906 */
[----:B------:R0:W-:Y:S04]  /*0fe0*/  STL.64 [R1], RZ ;  /* 0x000000ff01007387 */ /* 0x0001e80000100a00 */
[----:B------:R0:W-:Y:S04]  /*0ff0*/  STL.64 [R1+0x8], RZ ;  /* 0x000008ff01007387 */ /* 0x0001e80000100a00 */
        /* <DEDUP_REMOVED lines=27> */
[----:B------:R0:W-:Y:S01]  /*11b0*/  STL [R1+0xe8], RZ ;  /* 0x0000e8ff01007387 */ /* 0x0001e20000100800 */
[----:B------:R-:W-:Y:S06]  /*11c0*/  BAR.SYNC.DEFER_BLOCKING 0x0 ;  /* 0x0000000000007b1d */ /* 0x000fec0000010000 */
[----:B------:R-:W-:Y:S05]  /*11d0*/  @P1 BRA `(.L_x_10) ;  /* 0x0000000400401947 */ /* 0x000fea0003800000 */
[----:B------:R-:W-:Y:S01]  /*11e0*/  IMAD.IADD R9, R19, 0x1, -R20 ;  /* 0x0000000113097824 */ /* 0x000fe200078e0a14 */
[----:B------:R-:W-:Y:S01]  /*11f0*/  BSSY.RECONVERGENT B1, `(.L_x_11) ;  /* 0x0000024000017945 */ /* 0x000fe20003800200 */
[----:B------:R-:W-:-:S03]  /*1200*/  MOV R8, R20 ;  /* 0x0000001400087202 */ /* 0x000fc60000000f00 */
[----:B------:R-:W-:-:S13]  /*1210*/  LOP3.LUT P1, R9, R9, 0x3, RZ, 0xc0, !PT ;  /* 0x0000000309097812 */ /* 0x000fda000782c0ff */
[----:B------:R-:W-:Y:S05]  /*1220*/  @!P1 BRA `(.L_x_12) ;  /* 0x0000000000809947 */ /* 0x000fea0003800000 */
[----:B0-----:R-:W-:-:S05]  /*1230*/  IMAD.WIDE R10, R20, 0x8, R4 ;  /* 0x00000008140a7825 */ /* 0x001fca00078e0204 */
[----:B------:R-:W2:Y:S02]  /*1240*/  LDG.E.64 R12, desc[UR6][R10.64] ;  /* 0x000000060a0c7981 */ /* 0x000ea4000c1e1b00 */
[----:B--2---:R-:W-:-:S05]  /*1250*/  IADD3 R12, P1, PT, R12, UR8, RZ ;  /* 0x000000080c0c7c10 */ /* 0x004fca000ff3e0ff */
[----:B------:R-:W-:-:S05]  /*1260*/  IMAD.X R13, RZ, RZ, R13, P1 ;  /* 0x000000ffff0d7224 */ /* 0x000fca00008e060d */
[----:B------:R-:W2:Y:S02]  /*1270*/  LD.E.S8 R12, desc[UR6][R12.64] ;  /* 0x000000060c0c7980 */ /* 0x000ea4000c101300 */
[----:B--2---:R-:W-:-:S05]  /*1280*/  IMAD R14, R12, 0x4, R1 ;  /* 0x000000040c0e7824 */ /* 0x004fca00078e0201 */
[----:B------:R-:W2:Y:S01]  /*1290*/  LDL R8, [R14+-0x100] ;  /* 0xffff00000e087983 */ /* 0x000ea20000100800 */
[----:B------:R-:W-:Y:S02]  /*12a0*/  ISETP.NE.AND P1, PT, R9, 0x1, PT ;  /* 0x000000010900780c */ /* 0x000fe40003f25270 */
[----:B--2---:R-:W-:Y:S01]  /*12b0*/  IADD3 R15, PT, PT, R8, 0x1, RZ ;  /* 0x00000001080f7810 */ /* 0x004fe20007ffe0ff */
[----:B------:R-:W-:-:S04]  /*12c0*/  VIADD R8, R20, 0x1 ;  /* 0x0000000114087836 */ /* 0x000fc80000000000 */
[----:B------:R1:W-:Y:S06]  /*12d0*/  STL [R14+-0x100], R15 ;  /* 0xffff000f0e007387 */ /* 0x0003ec0000100800 */
[----:B------:R-:W-:Y:S05]  /*12e0*/  @!P1 BRA `(.L_x_12) ;  /* 0x0000000000509947 */ /* 0x000fea0003800000 */
[----:B------:R-:W2:Y:S02]  /*12f0*/  LDG.E.64 R12, desc[UR6][R10.64+0x8] ;  /* 0x000008060a0c7981 */ /* 0x000ea4000c1e1b00 */
[----:B--2---:R-:W-:-:S05]  /*1300*/  IADD3 R12, P1, PT, R12, UR8, RZ ;  /* 0x000000080c0c7c10 */ /* 0x004fca000ff3e0ff */
[----:B------:R-:W-:-:S05]  /*1310*/  IMAD.X R13, RZ, RZ, R13, P1 ;  /* 0x000000ffff0d7224 */ /* 0x000fca00008e060d */
[----:B------:R-:W1:Y:S02]  /*1320*/  LD.E.S8 R12, desc[UR6][R12.64] ;  /* 0x000000060c0c7980 */ /* 0x000e64000c101300 */
[----:B-1----:R-:W-:-:S05]  /*1330*/  LEA R14, R12, R1, 0x2 ;  /* 0x000000010c0e7211 */ /* 0x002fca00078e10ff */
[----:B------:R-:W2:Y:S01]  /*1340*/  LDL R8, [R14+-0x100] ;  /* 0xffff00000e087983 */ /* 0x000ea20000100800 */
[----:B------:R-:W-:Y:S01]  /*1350*/  ISETP.NE.AND P1, PT, R9, 0x2, PT ;  /* 0x000000020900780c */ /* 0x000fe20003f25270 */
[----:B--2---:R-:W-:Y:S02]  /*1360*/  VIADD R15, R8, 0x1 ;  /* 0x00000001080f7836 */ /* 0x004fe40000000000 */
[----:B------:R-:W-:-:S03]  /*1370*/  VIADD R8, R20, 0x2 ;  /* 0x0000000214087836 */ /* 0x000fc60000000000 */
[----:B------:R2:W-:Y:S07]  /*1380*/  STL [R14+-0x100], R15 ;  /* 0xffff000f0e007387 */ /* 0x0005ee0000100800 */
[----:B------:R-:W-:Y:S05]  /*1390*/  @!P1 BRA `(.L_x_12) ;  /* 0x0000000000249947 */ /* 0x000fea0003800000 */
[----:B------:R-:W3:Y:S02]  /*13a0*/  LDG.E.64 R10, desc[UR6][R10.64+0x10] ;  /* 0x000010060a0a7981 */ /* 0x000ee4000c1e1b00 */
[----:B---3--:R-:W-:-:S04]  /*13b0*/  IADD3 R12, P1, PT, R10, UR8, RZ ;  /* 0x000000080a0c7c10 */ /* 0x008fc8000ff3e0ff */
[----:B------:R-:W-:-:S05]  /*13c0*/  IADD3.X R13, PT, PT, RZ, R11, RZ, P1, !PT ;  /* 0x0000000bff0d7210 */ /* 0x000fca0000ffe4ff */
[----:B------:R-:W3:Y:S02]  /*13d0*/  LD.E.S8 R12, desc[UR6][R12.64] ;  /* 0x000000060c0c7980 */ /* 0x000ee4000c101300 */
[----:B---3--:R-:W-:-:S05]  /*13e0*/  IMAD R9, R12, 0x4, R1 ;  /* 0x000000040c097824 */ /* 0x008fca00078e0201 */
[----:B------:R-:W2:Y:S02]  /*13f0*/  LDL R8, [R9+-0x100] ;  /* 0xffff000009087983 */ /* 0x000ea40000100800 */
[----:B--2---:R-:W-:Y:S01]  /*1400*/  VIADD R14, R8, 0x1 ;  /* 0x00000001080e7836 */ /* 0x004fe20000000000 */
[----:B------:R-:W-:-:S04]  /*1410*/  IADD3 R8, PT, PT, R20, 0x3, RZ ;  /* 0x0000000314087810 */ /* 0x000fc80007ffe0ff */
[----:B------:R3:W-:Y:S03]  /*1420*/  STL [R9+-0x100], R14 ;  /* 0xffff000e09007387 */ /* 0x0007e60000100800 */
.L_x_12:
[----:B------:R-:W-:Y:S05]  /*1430*/  BSYNC.RECONVERGENT B1 ;  /* 0x0000000000017941 */ /* 0x000fea0003800200 */
.L_x_11:
[----:B------:R-:W-:-:S13]  /*1440*/  ISETP.GT.U32.AND P1, PT, R0, -0x4, PT ;  /* 0xfffffffc0000780c */ /* 0x000fda0003f24070 */
[----:B------:R-:W-:Y:S05]  /*1450*/  @P1 BRA `(.L_x_10) ;  /* 0x0000000000a01947 */ /* 0x000fea0003800000 */
[----:B0-----:R-:W-:Y:S01]  /*1460*/  IADD3 R10, P1, PT, R4, 0x10, RZ ;  /* 0x00000010040a7810 */ /* 0x001fe20007f3e0ff */
[----:B---3--:R-:W-:-:S04]  /*1470*/  IMAD.IADD R9, R8, 0x1, -R19 ;  /* 0x0000000108097824 */ /* 0x008fc800078e0a13 */
[----:B------:R-:W-:-:S08]  /*1480*/  IMAD.X R11, RZ, RZ, R5, P1 ;  /* 0x000000ffff0b7224 */ /* 0x000fd000008e0605 */
.L_x_13:
[----:B------:R-:W-:-:S05]  /*1490*/  IMAD.WIDE R12, R8, 0x8, R10 ;  /* 0x00000008080c7825 */ /* 0x000fca00078e020a */
[----:B-12---:R-:W2:Y:S04]  /*14a0*/  LDG.E.64 R14, desc[UR6][R12.64+-0x10] ;  /* 0xfffff0060c0e7981 */ /* 0x006ea8000c1e1b00 */
[----:B------:R-:W3:Y:S01]  /*14b0*/  LDG.E.64 R16, desc[UR6][R12.64+-0x8] ;  /* 0xfffff8060c107981 */ /* 0x000ee2000c1e1b00 */
[----:B--2---:R-:W-:-:S04]  /*14c0*/  IADD3 R14, P1, PT, R14, UR8, RZ ;  /* 0x000000080e0e7c10 */ /* 0x004fc8000ff3e0ff */
[----:B------:R-:W-:-:S05]  /*14d0*/  IADD3.X R15, PT, PT, RZ, R15, RZ, P1, !PT ;  /* 0x0000000fff0f7210 */ /* 0x000fca0000ffe4ff */
[----:B------:R-:W2:Y:S02]  /*14e0*/  LD.E.S8 R14, desc[UR6][R14.64] ;  /* 0x000000060e0e7980 */ /* 0x000ea4000c101300 */
[----:B--2-4-:R-:W-:-:S05]  /*14f0*/  IMAD R23, R14, 0x4, R1 ;  /* 0x000000040e177824 */ /* 0x014fca00078e0201 */
[----:B------:R-:W2:Y:S01]  /*1500*/  LDL R24, [R23+-0x100] ;  /* 0xffff000017187983 */ /* 0x000ea20000100800 */
[----:B---3--:R-:W-:-:S05]  /*1510*/  IADD3 R16, P1, PT, R16, UR8, RZ ;  /* 0x0000000810107c10 */ /* 0x008fca000ff3e0ff */
[----:B------:R-:W-:Y:S01]  /*1520*/  IMAD.X R17, RZ, RZ, R17, P1 ;  /* 0x000000ffff117224 */ /* 0x000fe200008e0611 */
[----:B--2---:R-:W-:Y:S02]  /*1530*/  IADD3 R26, PT, PT, R24, 0x1, RZ ;  /* 0x00000001181a7810 */ /* 0x004fe40007ffe0ff */
[----:B------:R-:W2:Y:S04]  /*1540*/  LDG.E.64 R24, desc[UR6][R12.64] ;  /* 0x000000060c187981 */ /* 0x000ea8000c1e1b00 */
[----:B------:R0:W-:Y:S04]  /*1550*/  STL [R23+-0x100], R26 ;  /* 0xffff001a17007387 */ /* 0x0001e80000100800 */
[----:B------:R-:W3:Y:S02]  /*1560*/  LD.E.S8 R16, desc[UR6][R16.64] ;  /* 0x0000000610107980 */ /* 0x000ee4000c101300 */
[----:B---3--:R-:W-:-:S05]  /*1570*/  IMAD R27, R16, 0x4, R1 ;  /* 0x00000004101b7824 */ /* 0x008fca00078e0201 */
[----:B------:R-:W3:Y:S01]  /*1580*/  LDL R28, [R27+-0x100] ;  /* 0xffff00001b1c7983 */ /* 0x000ee20000100800 */
[----:B--2---:R-:W-:-:S05]  /*1590*/  IADD3 R14, P1, PT, R24, UR8, RZ ;  /* 0x00000008180e7c10 */ /* 0x004fca000ff3e0ff */
[----:B------:R-:W-:Y:S02]  /*15a0*/  IMAD.X R15, RZ, RZ, R25, P1 ;  /* 0x000000ffff0f7224 */ /* 0x000fe400008e0619 */
[----:B------:R-:W2:Y:S01]  /*15b0*/  LDG.E.64 R24, desc[UR6][R12.64+0x8] ;  /* 0x000008060c187981 */ /* 0x000ea2000c1e1b00 */
[----:B---3--:R-:W-:-:S05]  /*15c0*/  IADD3 R28, PT, PT, R28, 0x1, RZ ;  /* 0x000000011c1c7810 */ /* 0x008fca0007ffe0ff */
[----:B------:R4:W-:Y:S04]  /*15d0*/  STL [R27+-0x100], R28 ;  /* 0xffff001c1b007387 */ /* 0x0009e80000100800 */
[----:B------:R-:W0:Y:S02]  /*15e0*/  LD.E.S8 R14, desc[UR6][R14.64] ;  /* 0x000000060e0e7980 */ /* 0x000e24000c101300 */
[----:B0-----:R-:W-:-:S05]  /*15f0*/  IMAD R23, R14, 0x4, R1 ;  /* 0x000000040e177824 */ /* 0x001fca00078e0201 */
[----:B------:R-:W3:Y:S01]  /*1600*/  LDL R26, [R23+-0x100] ;  /* 0xffff0000171a7983 */ /* 0x000ee20000100800 */
[----:B--2---:R-:W-:-:S05]  /*1610*/  IADD3 R16, P1, PT, R24, UR8, RZ ;  /* 0x0000000818107c10 */ /* 0x004fca000ff3e0ff */
[----:B------:R-:W-:Y:S01]  /*1620*/  IMAD.X R17, RZ, RZ, R25, P1 ;  /* 0x000000ffff117224 */ /* 0x000fe200008e0619 */
[----:B---3--:R-:W-:-:S05]  /*1630*/  IADD3 R26, PT, PT, R26, 0x1, RZ ;  /* 0x000000011a1a7810 */ /* 0x008fca0007ffe0ff */
[----:B------:R4:W-:Y:S04]  /*1640*/  STL [R23+-0x100], R26 ;  /* 0xffff001a17007387 */ /* 0x0009e80000100800 */
[----:B------:R-:W2:Y:S02]  /*1650*/  LD.E.S8 R16, desc[UR6][R16.64] ;  /* 0x0000000610107980 */ /* 0x000ea4000c101300 */
[----:B--2---:R-:W-:-:S05]  /*1660*/  IMAD R24, R16, 0x4, R1 ;  /* 0x0000000410187824 */ /* 0x004fca00078e0201 */
[----:B------:R-:W2:Y:S01]  /*1670*/  LDL R25, [R24+-0x100] ;  /* 0xffff000018197983 */ /* 0x000ea20000100800 */
[----:B------:R-:W-:-:S04]  /*1680*/  IADD3 R9, PT, PT, R9, 0x4, RZ ;  /* 0x0000000409097810 */ /* 0x000fc80007ffe0ff */
[----:B------:R-:W-:Y:S01]  /*1690*/  ISETP.NE.AND P1, PT, R9, RZ, PT ;  /* 0x000000ff0900720c */ /* 0x000fe20003f25270 */
[----:B------:R-:W-:Y:S02]  /*16a0*/  VIADD R8, R8, 0x4 ;  /* 0x0000000408087836 */ /* 0x000fe40000000000 */
[----:B--2---:R-:W-:-:S05]  /*16b0*/  VIADD R25, R25, 0x1 ;  /* 0x0000000119197836 */ /* 0x004fca0000000000 */
[----:B------:R4:W-:Y:S05]  /*16c0*/  STL [R24+-0x100], R25 ;  /* 0xffff001918007387 */ /* 0x0009ea0000100800 */
[----:B------:R-:W-:Y:S05]  /*16d0*/  @P1 BRA `(.L_x_13) ;  /* 0xfffffffc006c1947 */ /* 0x000fea000383ffff */
.L_x_10:
[----:B------:R-:W-:Y:S05]  /*16e0*/  BSYNC.RECONVERGENT B0 ;  /* 0x0000000000007941 */ /* 0x000fea0003800200 */
.L_x_9:
[----:B0-----:R-:W5:Y:S04]  /*16f0*/  LDL R12, [R1] ;  /* 0x00000000010c7983 */ /* 0x001f680000100800 */
[----:B------:R-:W2:Y:S01]  /*1700*/  LDG.E.64 R10, desc[UR6][R6.64] ;  /* 0x00000006060a7981 */ /* 0x000ea2000c1e1b00 */
[----:B------:R-:W0:Y:S01]  /*1710*/  S2UR UR5, SR_CgaCtaId ;  /* 0x00000000000579c3 */ /* 0x000e220000008800 */
[----:B------:R-:W-:Y:S01]  /*1720*/  VOTEU.ANY UR4, UPT, PT ;  /* 0x0000000000047886 */ /* 0x000fe200038e0100 */
[----:B------:R-:W1:Y:S01]  /*1730*/  S2R R8, SR_LANEID ;  /* 0x0000000000087919 */ /* 0x000e620000000000 */
[----:B------:R-:W-:-:S06]  /*1740*/  UFLO.U32 UR4, UR4 ;  /* 0x00000004000472bd */ /* 0x000fcc00080e0000 */
[----:B-1----:R-:W-:Y:S01]  /*1750*/  ISETP.EQ.U32.AND P1, PT, R8, UR4, PT ;  /* 0x0000000408007c0c */ /* 0x002fe2000bf22070 */
[----:B------:R-:W-:Y:S02]  /*1760*/  UMOV UR4, 0x400 ;  /* 0x0000040000047882 */ /* 0x000fe40000000000 */
[----:B0-----:R-:W-:Y:S01]  /*1770*/  ULEA UR9, UR5, UR4, 0x18 ;  /* 0x0000000405097291 */ /* 0x001fe2000f8ec0ff */
[----:B-----5:R-:W3:Y:S02]  /*1780*/  REDUX.SUM UR10, R12 ;  /* 0x000000000c0a73c4 */ /* 0x020ee4000000c000 */
[----:B---3--:R-:W-:-:S07]  /*1790*/  IMAD.U32 R9, RZ, RZ, UR10 ;  /* 0x0000000aff097e24 */ /* 0x008fce000f8e00ff */
[----:B------:R0:W-:Y:S04]  /*17a0*/  @P1 ATOMS.ADD RZ, [UR9], R9 ;  /* 0x00000009ffff198c */ /* 0x0001e80008000009 */
[----:B--2---:R-:W2:Y:S02]  /*17b0*/  LD.E R13, desc[UR6][R10.64] ;  /* 0x000000060a0d7980 */ /* 0x004ea4000c101900 */
[----:B--2---:R-:W-:-:S05]  /*17c0*/  IADD3 R17, PT, PT, R12, R13, RZ ;  /* 0x0000000d0c117210 */ /* 0x004fca0007ffe0ff */
[----:B------:R1:W-:Y:S04]  /*17d0*/  ST.E desc[UR6][R10.64], R17 ;  /* 0x000000110a007985 */ /* 0x0003e8000c101906 */
[----:B----4-:R-:W2:Y:S04]  /*17e0*/  LDL R25, [R1+0x4] ;  /* 0x0000040001197983 */ /* 0x010ea80000100800 */
[----:B------:R-:W3:Y:S01]  /*17f0*/  LDG.E.64 R12, desc[UR6][R6.64] ;  /* 0x00000006060c7981 */ /* 0x000ee2000c1e1b00 */
[----:B--2---:R-:W2:Y:S02]  /*1800*/  REDUX.SUM UR10, R25 ;  /* 0x00000000190a73c4 */ /* 0x004ea4000000c000 */
[----:B--2---:R-:W-:-:S05]  /*1810*/  IMAD.U32 R16, RZ, RZ, UR10 ;  /* 0x0000000aff107e24 */ /* 0x004fca000f8e00ff */
[----:B------:R2:W-:Y:S04]  /*1820*/  @P1 ATOMS.ADD RZ, [UR9+0x4], R16 ;  /* 0x00000410ffff198c */ /* 0x0005e80008000009 */
[----:B---3--:R-:W3:Y:S02]  /*1830*/  LD.E R8, desc[UR6][R12.64+0x4] ;  /* 0x000004060c087980 */ /* 0x008ee4000c101900 */
[----:B---3--:R-:W-:-:S05]  /*1840*/  IMAD.IADD R15, R25, 0x1, R8 ;  /* 0x00000001190f7824 */ /* 0x008fca00078e0208 */
[----:B------:R3:W-:Y:S04]  /*1850*/  ST.E desc[UR6][R12.64+0x4], R15 ;  /* 0x0000040f0c007985 */ /* 0x0007e8000c101906 */
[----:B------:R-:W4:Y:S04]  /*1860*/  LDL R14, [R1+0x8] ;  /* 0x00000800010e7983 */ /* 0x000f280000100800 */
[----:B0-----:R-:W1:Y:S01]  /*1870*/  LDG.E.64 R8, desc[UR6][R6.64] ;  /* 0x0000000606087981 */ /* 0x001e62000c1e1b00 */
[----:B----4-:R-:W0:Y:S02]  /*1880*/  REDUX.SUM UR10, R14 ;  /* 0x000000000e0a73c4 */ /* 0x010e24000000c000 */
[----:B0-----:R-:W-:-:S05]  /*1890*/  MOV R23, UR10 ;  /* 0x0000000a00177c02 */ /* 0x001fca0008000f00 */
[----:B------:R0:W-:Y:S04]  /*18a0*/  @P1 ATOMS.ADD RZ, [UR9+0x8], R23 ;  /* 0x00000817ffff198c */ /* 0x0001e80008000009 */
[----:B-1----:R-:W4:Y:S02]  /*18b0*/  LD.E R11, desc[UR6][R8.64+0x8] ;  /* 0x00000806080b7980 */ /* 0x002f24000c101900 */
[----:B----4-:R-:W-:-:S05]  /*18c0*/  IMAD.IADD R17, R14, 0x1, R11 ;  /* 0x000000010e117824 */ /* 0x010fca00078e020b */
[----:B------:R1:W-:Y:S04]  /*18d0*/  ST.E desc[UR6][R8.64+0x8], R17 ;  /* 0x0000081108007985 */ /* 0x0003e8000c101906 */
[----:B--2---:R-:W2:Y:S04]  /*18e0*/  LDL R16, [R1+0xc] ;  /* 0x00000c0001107983 */ /* 0x004ea80000100800 */
[----:B------:R-:W3:Y:S01]  /*18f0*/  LDG.E.64 R10, desc[UR6][R6.64] ;  /* 0x00000006060a7981 */ /* 0x000ee2000c1e1b00 */
[----:B--2---:R-:W2:Y:S02]  /*1900*/  REDUX.SUM UR10, R16 ;  /* 0x00000000100a73c4 */ /* 0x004ea4000000c000 */
[----:B--2---:R-:W-:-:S05]  /*1910*/  IMAD.U32 R24, RZ, RZ, UR10 ;  /* 0x0000000aff187e24 */ /* 0x004fca000f8e00ff */
[----:B------:R2:W-:Y:S04]  /*1920*/  @P1 ATOMS.ADD RZ, [UR9+0xc], R24 ;  /* 0x00000c18ffff198c */ /* 0x0005e80008000009 */
[----:B---3--:R-:W3:Y:S02]  /*1930*/  LD.E R13, desc[UR6][R10.64+0xc] ;  /* 0x00000c060a0d7980 */ /* 0x008ee4000c101900 */
[----:B---3--:R-:W-:-:S05]  /*1940*/  IADD3 R15, PT, PT, R16, R13, RZ ;  /* 0x0000000d100f7210 */ /* 0x008fca0007ffe0ff */
[----:B------:R3:W-:Y:S04]  /*1950*/  ST.E desc[UR6][R10.64+0xc], R15 ;  /* 0x00000c0f0a007985 */ /* 0x0007e8000c101906 */
[----:B------:R-:W4:Y:S04]  /*1960*/  LDL R14, [R1+0x10] ;  /* 0x00001000010e7983 */ /* 0x000f280000100800 */
[----:B------:R-:W1:Y:S01]  /*1970*/  LDG.E.64 R12, desc[UR6][R6.64] ;  /* 0x00000006060c7981 */ /* 0x000e62000c1e1b00 */
[----:B----4-:R-:W0:Y:S02]  /*1980*/  REDUX.SUM UR10, R14 ;  /* 0x000000000e0a73c4 */ /* 0x010e24000000c000 */
[----:B0-----:R-:W-:-:S05]  /*1990*/  IMAD.U32 R23, RZ, RZ, UR10 ;  /* 0x0000000aff177e24 */ /* 0x001fca000f8e00ff */
[----:B------:R0:W-:Y:S04]  /*19a0*/  @P1 ATOMS.ADD RZ, [UR9+0x10], R23 ;  /* 0x00001017ffff198c */ /* 0x0001e80008000009 */
[----:B-1----:R-:W4:Y:S02]  /*19b0*/  LD.E R9, desc[UR6][R12.64+0x10] ;  /* 0x000010060c097980 */ /* 0x002f24000c101900 */
[----:B----4-:R-:W-:-:S05]  /*19c0*/  IMAD.IADD R17, R14, 0x1, R9 ;  /* 0x000000010e117824 */ /* 0x010fca00078e0209 */
[----:B------:R1:W-:Y:S04]  /*19d0*/  ST.E desc[UR6][R12.64+0x10], R17 ;  /* 0x000010110c007985 */ /* 0x0003e8000c101906 */
[----:B------:R-:W4:Y:S04]  /*19e0*/  LDL R16, [R1+0x14] ;  /* 0x0000140001107983 */ /* 0x000f280000100800 */
[----:B------:R-:W3:Y:S01]  /*19f0*/  LDG.E.64 R8, desc[UR6][R6.64] ;  /* 0x0000000606087981 */ /* 0x000ee2000c1e1b00 */
[----:B----4-:R-:W2:Y:S02]  /*1a00*/  REDUX.SUM UR10, R16 ;  /* 0x00000000100a73c4 */ /* 0x010ea4000000c000 */
[----:B--2---:R-:W-:-:S05]  /*1a10*/  MOV R24, UR10 ;  /* 0x0000000a00187c02 */ /* 0x004fca0008000f00 */
[----:B------:R2:W-:Y:S04]  /*1a20*/  @P1 ATOMS.ADD RZ, [UR9+0x14], R24 ;  /* 0x00001418ffff198c */ /* 0x0005e80008000009 */
[----:B---3--:R-:W3:Y:S02]  /*1a30*/  LD.E R11, desc[UR6][R8.64+0x14] ;  /* 0x00001406080b7980 */ /* 0x008ee4000c101900 */
[----:B---3--:R-:W-:-:S05]  /*1a40*/  IMAD.IADD R15, R16, 0x1, R11 ;  /* 0x00000001100f7824 */ /* 0x008fca00078e020b */
[----:B------:R3:W-:Y:S04]  /*1a50*/  ST.E desc[UR6][R8.64+0x14], R15 ;  /* 0x0000140f08007985 */ /* 0x0007e8000c101906 */
[----:B------:R-:W4:Y:S04]  /*1a60*/  LDL R14, [R1+0x18] ;  /* 0x00001800010e7983 */ /* 0x000f280000100800 */
[----:B------:R-:W1:Y:S01]  /*1a70*/  LDG.E.64 R10, desc[UR6][R6.64] ;  /* 0x00000006060a7981 */ /* 0x000e62000c1e1b00 */
[----:B----4-:R-:W0:Y:S02]  /*1a80*/  REDUX.SUM UR10, R14 ;  /* 0x000000000e0a73c4 */ /* 0x010e24000000c000 */
[----:B0-----:R-:W-:-:S05]  /*1a90*/  IMAD.U32 R23, RZ, RZ, UR10 ;  /* 0x0000000aff177e24 */ /* 0x001fca000f8e00ff */
[----:B------:R0:W-:Y:S04]  /*1aa0*/  @P1 ATOMS.ADD RZ, [UR9+0x18], R23 ;  /* 0x00001817ffff198c */ /* 0x0001e80008000009 */
[----:B-1----:R-:W4:Y:S02]  /*1ab0*/  LD.E R13, desc[UR6][R10.64+0x18] ;  /* 0x000018060a0d7980 */ /* 0x002f24000c101900 */
[----:B----4-:R-:W-:-:S05]  /*1ac0*/  IADD3 R17, PT, PT, R14, R13, RZ ;  /* 0x0000000d0e117210 */ /* 0x010fca0007ffe0ff */
[----:B------:R1:W-:Y:S04]  /*1ad0*/  ST.E desc[UR6][R10.64+0x18], R17 ;  /* 0x000018110a007985 */ /* 0x0003e8000c101906 */
[----:B------:R-:W4:Y:S04]  /*1ae0*/  LDL R16, [R1+0x1c] ;  /* 0x00001c0001107983 */ /* 0x000f280000100800 */
[----:B------:R-:W3:Y:S01]  /*1af0*/  LDG.E.64 R12, desc[UR6][R6.64] ;  /* 0x00000006060c7981 */ /* 0x000ee2000c1e1b00 */
[----:B----4-:R-:W2:Y:S02]  /*1b00*/  REDUX.SUM UR10, R16 ;  /* 0x00000000100a73c4 */ /* 0x010ea4000000c000 */
[----:B--2---:R-:W-:-:S05]  /*1b10*/  IMAD.U32 R24, RZ, RZ, UR10 ;  /* 0x0000000aff187e24 */ /* 0x004fca000f8e00ff */
[----:B------:R2:W-:Y:S04]  /*1b20*/  @P1 ATOMS.ADD RZ, [UR9+0x1c], R24 ;  /* 0x00001c18ffff198c */ /* 0x0005e80008000009 */
[----:B---3--:R-:W3:Y:S02]  /*1b30*/  LD.E R9, desc[UR6][R12.64+0x1c] ;  /* 0x00001c060c097980 */ /* 0x008ee4000c101900 */
[----:B---3--:R-:W-:-:S05]  /*1b40*/  IMAD.IADD R15, R16, 0x1, R9 ;  /* 0x00000001100f7824 */ /* 0x008fca00078e0209 */
[----:B------:R3:W-:Y:S04]  /*1b50*/  ST.E desc[UR6][R12.64+0x1c], R15 ;  /* 0x00001c0f0c007985 */ /* 0x0007e8000c101906 */
[----:B------:R-:W4:Y:S04]  /*1b60*/  LDL R14, [R1+0x20] ;  /* 0x00002000010e7983 */ /* 0x000f280000100800 */
[----:B------:R-:W1:Y:S01]  /*1b70*/  LDG.E.64 R8, desc[UR6][R6.64] ;  /* 0x0000000606087981 */ /* 0x000e62000c1e1b00 */
[----:B----4-:R-:W0:Y:S02]  /*1b80*/  REDUX.SUM UR10, R14 ;  /* 0x000000000e0a73c4 */ /* 0x010e24000000c000 */
[----:B0-----:R-:W-:-:S05]  /*1b90*/  MOV R23, UR10 ;  /* 0x0000000a00177c02 */ /* 0x001fca0008000f00 */
[----:B------:R0:W-:Y:S04]  /*1ba0*/  @P1 ATOMS.ADD RZ, [UR9+0x20], R23 ;  /* 0x00002017ffff198c */ /* 0x0001e80008000009 */
[----:B-1----:R-:W4:Y:S02]  /*1bb0*/  LD.E R11, desc[UR6][R8.64+0x20] ;  /* 0x00002006080b7980 */ /* 0x002f24000c101900 */
[----:B----4-:R-:W-:-:S05]  /*1bc0*/  IMAD.IADD R17, R14, 0x1, R11 ;  /* 0x000000010e117824 */ /* 0x010fca00078e020b */
[----:B------:R1:W-:Y:S04]  /*1bd0*/  ST.E desc[UR6][R8.64+0x20], R17 ;  /* 0x0000201108007985 */ /* 0x0003e8000c101906 */
[----:B------:R-:W4:Y:S04]  /*1be0*/  LDL R16, [R1+0x24] ;  /* 0x0000240001107983 */ /* 0x000f280000100800 */
[----:B------:R-:W3:Y:S01]  /*1bf0*/  LDG.E.64 R10, desc[UR6][R6.64] ;  /* 0x00000006060a7981 */ /* 0x000ee2000c1e1b00 */
[----:B----4-:R-:W2:Y:S02]  /*1c00*/  REDUX.SUM UR10, R16 ;  /* 0x00000000100a73c4 */ /* 0x010ea4000000c000 */
        /* <DEDUP_REMOVED lines=377> */
[----:B------:R-:W-:Y:S04]  /*33a0*/  @P1 ATOMS.ADD RZ, [UR9+0xe0], R23 ;  /* 0x0000e017ffff198c */ /* 0x000fe80008000009 */
        /* <DEDUP_REMOVED lines=8> */
[----:B---3--:R-:W2:Y:S02]  /*3430*/  LD.E R13, desc[UR6][R10.64+0xe4] ;  /* 0x0000e4060a0d7980 */ /* 0x008ea4000c101900 */
[----:B--2---:R-:W-:-:S05]  /*3440*/  IMAD.IADD R15, R16, 0x1, R13 ;  /* 0x00000001100f7824 */ /* 0x004fca00078e020d */
[----:B------:R1:W-:Y:S04]  /*3450*/  ST.E desc[UR6][R10.64+0xe4], R15 ;  /* 0x0000e40f0a007985 */ /* 0x0003e8000c101906 */
[----:B------:R-:W2:Y:S04]  /*3460*/  LDL R14, [R1+0xe8] ;  /* 0x0000e800010e7983 */ /* 0x000ea80000100800 */
[----:B------:R-:W3:Y:S01]  /*3470*/  LDG.E.64 R12, desc[UR6][R6.64] ;  /* 0x00000006060c7981 */ /* 0x000ee2000c1e1b00 */
[----:B--2---:R-:W0:Y:S02]  /*3480*/  REDUX.SUM UR10, R14 ;  /* 0x000000000e0a73c4 */ /* 0x004e24000000c000 */
[----:B0-----:R-:W-:-:S05]  /*3490*/  MOV R8, UR10 ;  /* 0x0000000a00087c02 */ /* 0x001fca0008000f00 */
[----:B------:R1:W-:Y:S04]  /*34a0*/  @P1 ATOMS.ADD RZ, [UR9+0xe8], R8 ;  /* 0x0000e808ffff198c */ /* 0x0003e80008000009 */
[----:B---3--:R-:W2:Y:S01]  /*34b0*/  LD.E R9, desc[UR6][R12.64+0xe8] ;  /* 0x0000e8060c097980 */ /* 0x008ea2000c101900 */
[----:B------:R-:W-:Y:S01]  /*34c0*/  BSSY.RECONVERGENT B0, `(.L_x_14) ;  /* 0x0000100000007945 */ /* 0x000fe20003800200 */
[----:B--2---:R-:W-:-:S05]  /*34d0*/  IMAD.IADD R9, R14, 0x1, R9 ;  /* 0x000000010e097824 */ /* 0x004fca00078e0209 */
[----:B------:R1:W-:Y:S01]  /*34e0*/  ST.E desc[UR6][R12.64+0xe8], R9 ;  /* 0x0000e8090c007985 */ /* 0x0003e2000c101906 */
[----:B------:R-:W-:Y:S06]  /*34f0*/  BAR.SYNC.DEFER_BLOCKING 0x0 ;  /* 0x0000000000007b1d */ /* 0x000fec0000010000 */
[----:B------:R-:W-:Y:S05]  /*3500*/  @P0 BRA `(.L_x_15) ;  /* 0x0000000c00ec0947 */ /* 0x000fea0003800000 */
[----:B-1----:R-:W2:Y:S04]  /*3510*/  LDG.E.64 R8, desc[UR6][R6.64] ;  /* 0x0000000606087981 */ /* 0x002ea8000c1e1b00 */
[----:B--2---:R-:W2:Y:S04]  /*3520*/  LD.E R10, desc[UR6][R8.64] ;  /* 0x00000006080a7980 */ /* 0x004ea8000c101900 */
[----:B------:R-:W2:Y:S02]  /*3530*/  LD.E R11, desc[UR6][R8.64+0x4] ;  /* 0x00000406080b7980 */ /* 0x000ea4000c101900 */
[----:B--2---:R-:W-:-:S05]  /*3540*/  IADD3 R15, PT, PT, R10, R11, RZ ;  /* 0x0000000b0a0f7210 */ /* 0x004fca0007ffe0ff */
[----:B------:R0:W-:Y:S04]  /*3550*/  ST.E desc[UR6][R8.64+0x4], R15 ;  /* 0x0000040f08007985 */ /* 0x0001e8000c101906 */
[----:B------:R-:W2:Y:S04]  /*3560*/  LDG.E.64 R10, desc[UR6][R6.64] ;  /* 0x00000006060a7981 */ /* 0x000ea8000c1e1b00 */
[----:B--2---:R-:W2:Y:S04]  /*3570*/  LD.E R12, desc[UR6][R10.64+0x4] ;  /* 0x000004060a0c7980 */ /* 0x004ea8000c101900 */
[----:B------:R-:W2:Y:S02]  /*3580*/  LD.E R13, desc[UR6][R10.64+0x8] ;  /* 0x000008060a0d7980 */ /* 0x000ea4000c101900 */
[----:B--2---:R-:W-:-:S05]  /*3590*/  IMAD.IADD R17, R12, 0x1, R13 ;  /* 0x000000010c117824 */ /* 0x004fca00078e020d */
[----:B------:R1:W-:Y:S04]  /*35a0*/  ST.E desc[UR6][R10.64+0x8], R17 ;  /* 0x000008110a007985 */ /* 0x0003e8000c101906 */
[----:B------:R-:W2:Y:S04]  /*35b0*/  LDG.E.64 R12, desc[UR6][R6.64] ;  /* 0x00000006060c7981 */ /* 0x000ea8000c1e1b00 */
[----:B--2---:R-:W2:Y:S04]  /*35c0*/  LD.E R14, desc[UR6][R12.64+0x8] ;  /* 0x000008060c0e7980 */ /* 0x004ea8000c101900 */
[----:B------:R-:W2:Y:S01]  /*35d0*/  LD.E R23, desc[UR6][R12.64+0xc] ;  /* 0x00000c060c177980 */ /* 0x000ea2000c101900 */
[----:B------:R-:W-:-:S02]  /*35e0*/  HFMA2 R25, -RZ, RZ, 0, 2.384185791015625e-07 ;  /* 0x00000004ff197431 */ /* 0x000fc400000001ff */
[----:B0-----:R-:W-:Y:S02]  /*35f0*/  IMAD.MOV.U32 R8, RZ, RZ, 0x1 ;  /* 0x00000001ff087424 */ /* 0x001fe400078e00ff */
[----:B------:R-:W-:Y:S01]  /*3600*/  IMAD.MOV.U32 R27, RZ, RZ, RZ ;  /* 0x000000ffff1b7224 */ /* 0x000fe200078e00ff */
[----:B--2---:R-:W-:-:S05]  /*3610*/  IADD3 R23, PT, PT, R14, R23, RZ ;  /* 0x000000170e177210 */ /* 0x004fca0007ffe0ff */
[----:B------:R1:W-:Y:S02]  /*3620*/  ST.E desc[UR6][R12.64+0xc], R23 ;  /* 0x00000c170c007985 */ /* 0x0003e4000c101906 */
.L_x_16:
[----:B-12---:R-:W2:Y:S02]  /*3630*/  LDG.E.64 R10, desc[UR6][R6.64] ;  /* 0x00000006060a7981 */ /* 0x006ea4000c1e1b00 */
[----:B--2---:R-:W-:-:S04]  /*3640*/  IADD3 R10, P0, PT, R10, R25, RZ ;  /* 0x000000190a0a7210 */ /* 0x004fc80007f1e0ff */
[----:B------:R-:W-:-:S05]  /*3650*/  IADD3.X R11, PT, PT, R11, R27, RZ, P0, !PT ;  /* 0x0000001b0b0b7210 */ /* 0x000fca00007fe4ff */
[----:B------:R-:W2:Y:S04]  /*3660*/  LD.E R9, desc[UR6][R10.64+0x8] ;  /* 0x000008060a097980 */ /* 0x000ea8000c101900 */
[----:B------:R-:W2:Y:S02]  /*3670*/  LD.E R12, desc[UR6][R10.64+0xc] ;  /* 0x00000c060a0c7980 */ /* 0x000ea4000c101900 */
[----:B--2---:R-:W-:-:S05]  /*3680*/  IMAD.IADD R17, R9, 0x1, R12 ;  /* 0x0000000109117824 */ /* 0x004fca00078e020c */
[----:B------:R0:W-:Y:S04]  /*3690*/  ST.E desc[UR6][R10.64+0xc], R17 ;  /* 0x00000c110a007985 */ /* 0x0001e8000c101906 */
[----:B------:R-:W2:Y:S01]  /*36a0*/  LDG.E.64 R12, desc[UR6][R6.64] ;  /* 0x00000006060c7981 */ /* 0x000ea2000c1e1b00 */
[----:B------:R-:W-:-:S05]  /*36b0*/  IADD3 R9, PT, PT, R8, 0x4, RZ ;  /* 0x0000000408097810 */ /* 0x000fca0007ffe0ff */
[----:B--2---:R-:W-:-:S05]  /*36c0*/  IMAD.WIDE R12, R9, 0x4, R12 ;  /* 0x00000004090c7825 */ /* 0x004fca00078e020c */
[----:B------:R-:W2:Y:S04]  /*36d0*/  LD.E R14, desc[UR6][R12.64+-0x4] ;  /* 0xfffffc060c0e7980 */ /* 0x000ea8000c101900 */
[----:B------:R-:W2:Y:S02]  /*36e0*/  LD.E R15, desc[UR6][R12.64] ;  /* 0x000000060c0f7980 */ /* 0x000ea4000c101900 */
[----:B--2---:R-:W-:-:S05]  /*36f0*/  IMAD.IADD R23, R14, 0x1, R15 ;  /* 0x000000010e177824 */ /* 0x004fca00078e020f */
[----:B------:R1:W-:Y:S04]  /*3700*/  ST.E desc[UR6][R12.64], R23 ;  /* 0x000000170c007985 */ /* 0x0003e8000c101906 */
[----:B------:R-:W2:Y:S02]  /*3710*/  LDG.E.64 R14, desc[UR6][R6.64] ;  /* 0x00000006060e7981 */ /* 0x000ea4000c1e1b00 */
[----:B--2---:R-:W-:-:S05]  /*3720*/  IMAD.WIDE.U32 R14, R9, 0x4, R14 ;  /* 0x00000004090e7825 */ /* 0x004fca00078e000e */
[----:B------:R-:W2:Y:S04]  /*3730*/  LD.E R16, desc[UR6][R14.64] ;  /* 0x000000060e107980 */ /* 0x000ea8000c101900 */
[----:B0-----:R-:W2:Y:S02]  /*3740*/  LD.E R11, desc[UR6][R14.64+0x4] ;  /* 0x000004060e0b7980 */ /* 0x001ea4000c101900 */
[----:B--2---:R-:W-:-:S05]  /*3750*/  IADD3 R17, PT, PT, R16, R11, RZ ;  /* 0x0000000b10117210 */ /* 0x004fca0007ffe0ff */
[----:B------:R0:W-:Y:S04]  /*3760*/  ST.E desc[UR6][R14.64+0x4], R17 ;  /* 0x000004110e007985 */ /* 0x0001e8000c101906 */
[----:B------:R-:W2:Y:S02]  /*3770*/  LDG.E.64 R10, desc[UR6][R6.64] ;  /* 0x00000006060a7981 */ /* 0x000ea4000c1e1b00 */
[----:B--2---:R-:W-:-:S05]  /*3780*/  IMAD.WIDE.U32 R10, R9, 0x4, R10 ;  /* 0x00000004090a7825 */ /* 0x004fca00078e000a */
[----:B------:R-:W2:Y:S04]  /*3790*/  LD.E R16, desc[UR6][R10.64+0x4] ;  /* 0x000004060a107980 */ /* 0x000ea8000c101900 */
[----:B------:R-:W2:Y:S02]  /*37a0*/  LD.E R25, desc[UR6][R10.64+0x8] ;  /* 0x000008060a197980 */ /* 0x000ea4000c101900 */
[----:B--2---:R-:W-:-:S05]  /*37b0*/  IMAD.IADD R25, R16, 0x1, R25 ;  /* 0x0000000110197824 */ /* 0x004fca00078e0219 */
[----:B------:R2:W-:Y:S04]  /*37c0*/  ST.E desc[UR6][R10.64+0x8], R25 ;  /* 0x000008190a007985 */ /* 0x0005e8000c101906 */
[----:B-1----:R-:W3:Y:S02]  /*37d0*/  LDG.E.64 R12, desc[UR6][R6.64] ;  /* 0x00000006060c7981 */ /* 0x002ee4000c1e1b00 */
[----:B---3--:R-:W-:-:S05]  /*37e0*/  IMAD.WIDE.U32 R12, R9, 0x4, R12 ;  /* 0x00000004090c7825 */ /* 0x008fca00078e000c */
[----:B------:R-:W0:Y:S04]  /*37f0*/  LD.E R9, desc[UR6][R12.64+0x8] ;  /* 0x000008060c097980 */ /* 0x000e28000c101900 */
[----:B------:R-:W0:Y:S02]  /*3800*/  LD.E R16, desc[UR6][R12.64+0xc] ;  /* 0x00000c060c107980 */ /* 0x000e24000c101900 */
[----:B0-----:R-:W-:-:S05]  /*3810*/  IADD3 R17, PT, PT, R9, R16, RZ ;  /* 0x0000001009117210 */ /* 0x001fca0007ffe0ff */
[----:B------:R0:W-:Y:S04]  /*3820*/  ST.E desc[UR6][R12.64+0xc], R17 ;  /* 0x00000c110c007985 */ /* 0x0001e8000c101906 */
[----:B------:R-:W3:Y:S01]  /*3830*/  LDG.E.64 R14, desc[UR6][R6.64] ;  /* 0x00000006060e7981 */ /* 0x000ee2000c1e1b00 */
[----:B------:R-:W-:-:S04]  /*3840*/  VIADD R9, R8, 0x8 ;  /* 0x0000000808097836 */ /* 0x000fc80000000000 */
[----:B---3--:R-:W-:-:S05]  /*3850*/  IMAD.WIDE R14, R9, 0x4, R14 ;  /* 0x00000004090e7825 */ /* 0x008fca00078e020e */
[----:B------:R-:W3:Y:S04]  /*3860*/  LD.E R16, desc[UR6][R14.64+-0x4] ;  /* 0xfffffc060e107980 */ /* 0x000ee8000c101900 */
[----:B--2---:R-:W3:Y:S02]  /*3870*/  LD.E R11, desc[UR6][R14.64] ;  /* 0x000000060e0b7980 */ /* 0x004ee4000c101900 */
[----:B---3--:R-:W-:-:S05]  /*3880*/  IADD3 R23, PT, PT, R16, R11, RZ ;  /* 0x0000000b10177210 */ /* 0x008fca0007ffe0ff */
[----:B------:R1:W-:Y:S04]  /*3890*/  ST.E desc[UR6][R14.64], R23 ;  /* 0x000000170e007985 */ /* 0x0003e8000c101906 */
[----:B------:R-:W2:Y:S02]  /*38a0*/  LDG.E.64 R10, desc[UR6][R6.64] ;  /* 0x00000006060a7981 */ /* 0x000ea4000c1e1b00 */
[----:B--2---:R-:W-:-:S05]  /*38b0*/  IMAD.WIDE.U32 R10, R9, 0x4, R10 ;  /* 0x00000004090a7825 */ /* 0x004fca00078e000a */
[----:B------:R-:W2:Y:S04]  /*38c0*/  LD.E R16, desc[UR6][R10.64] ;  /* 0x000000060a107980 */ /* 0x000ea8000c101900 */
[----:B0-----:R-:W2:Y:S02]  /*38d0*/  LD.E R13, desc[UR6][R10.64+0x4] ;  /* 0x000004060a0d7980 */ /* 0x001ea4000c101900 */
[----:B--2---:R-:W-:-:S05]  /*38e0*/  IMAD.IADD R17, R16, 0x1, R13 ;  /* 0x0000000110117824 */ /* 0x004fca00078e020d */
[----:B------:R0:W-:Y:S04]  /*38f0*/  ST.E desc[UR6][R10.64+0x4], R17 ;  /* 0x000004110a007985 */ /* 0x0001e8000c101906 */
[----:B------:R-:W2:Y:S02]  /*3900*/  LDG.E.64 R12, desc[UR6][R6.64] ;  /* 0x00000006060c7981 */ /* 0x000ea4000c1e1b00 */
[----:B--2---:R-:W-:-:S05]  /*3910*/  IMAD.WIDE.U32 R12, R9, 0x4, R12 ;  /* 0x00000004090c7825 */ /* 0x004fca00078e000c */
[----:B------:R-:W2:Y:S04]  /*3920*/  LD.E R16, desc[UR6][R12.64+0x4] ;  /* 0x000004060c107980 */ /* 0x000ea8000c101900 */
[----:B------:R-:W2:Y:S02]  /*3930*/  LD.E R25, desc[UR6][R12.64+0x8] ;  /* 0x000008060c197980 */ /* 0x000ea4000c101900 */
[----:B--2---:R-:W-:-:S05]  /*3940*/  IADD3 R25, PT, PT, R16, R25, RZ ;  /* 0x0000001910197210 */ /* 0x004fca0007ffe0ff */
[----:B------:R2:W-:Y:S04]  /*3950*/  ST.E desc[UR6][R12.64+0x8], R25 ;  /* 0x000008190c007985 */ /* 0x0005e8000c101906 */
[----:B-1----:R-:W3:Y:S02]  /*3960*/  LDG.E.64 R14, desc[UR6][R6.64] ;  /* 0x00000006060e7981 */ /* 0x002ee4000c1e1b00 */
[----:B---3--:R-:W-:-:S05]  /*3970*/  IMAD.WIDE.U32 R14, R9, 0x4, R14 ;  /* 0x00000004090e7825 */ /* 0x008fca00078e000e */
[----:B------:R-:W0:Y:S04]  /*3980*/  LD.E R9, desc[UR6][R14.64+0x8] ;  /* 0x000008060e097980 */ /* 0x000e28000c101900 */
[----:B------:R-:W0:Y:S02]  /*3990*/  LD.E R16, desc[UR6][R14.64+0xc] ;  /* 0x00000c060e107980 */ /* 0x000e24000c101900 */
[----:B0-----:R-:W-:-:S05]  /*39a0*/  IMAD.IADD R17, R9, 0x1, R16 ;  /* 0x0000000109117824 */ /* 0x001fca00078e0210 */
[----:B------:R0:W-:Y:S04]  /*39b0*/  ST.E desc[UR6][R14.64+0xc], R17 ;  /* 0x00000c110e007985 */ /* 0x0001e8000c101906 */
[----:B------:R-:W3:Y:S01]  /*39c0*/  LDG.E.64 R10, desc[UR6][R6.64] ;  /* 0x00000006060a7981 */ /* 0x000ee2000c1e1b00 */
[----:B------:R-:W-:-:S05]  /*39d0*/  IADD3 R9, PT, PT, R8, 0xc, RZ ;  /* 0x0000000c08097810 */ /* 0x000fca0007ffe0ff */
[----:B---3--:R-:W-:-:S05]  /*39e0*/  IMAD.WIDE R10, R9, 0x4, R10 ;  /* 0x00000004090a7825 */ /* 0x008fca00078e020a */
[----:B------:R-:W3:Y:S04]  /*39f0*/  LD.E R16, desc[UR6][R10.64+-0x4] ;  /* 0xfffffc060a107980 */ /* 0x000ee8000c101900 */
[----:B--2---:R-:W3:Y:S02]  /*3a00*/  LD.E R13, desc[UR6][R10.64] ;  /* 0x000000060a0d7980 */ /* 0x004ee4000c101900 */
[----:B---3--:R-:W-:-:S05]  /*3a10*/  IMAD.IADD R23, R16, 0x1, R13 ;  /* 0x0000000110177824 */ /* 0x008fca00078e020d */
        /* <DEDUP_REMOVED lines=134> */
[----:B------:R-:W1:Y:S04]  /*4280*/  LD.E R12, desc[UR6][R16.64+0x4] ;  /* 0x00000406100c7980 */ /* 0x000e68000c101900 */
[----:B------:R-:W1:Y:S02]  /*4290*/  LD.E R13, desc[UR6][R16.64+0x8] ;  /* 0x00000806100d7980 */ /* 0x000e64000c101900 */
[----:B-1----:R-:W-:-:S05]  /*42a0*/  IADD3 R23, PT, PT, R12, R13, RZ ;  /* 0x0000000d0c177210 */ /* 0x002fca0007ffe0ff */
[----:B------:R1:W-:Y:S04]  /*42b0*/  ST.E desc[UR6][R16.64+0x8], R23 ;  /* 0x0000081710007985 */ /* 0x0003e8000c101906 */
[----:B------:R-:W2:Y:S02]  /*42c0*/  LDG.E.64 R12, desc[UR6][R6.64] ;  /* 0x00000006060c7981 */ /* 0x000ea4000c1e1b00 */
[----:B--2---:R-:W-:-:S05]  /*42d0*/  IMAD.WIDE.U32 R12, R9, 0x4, R12 ;  /* 0x00000004090c7825 */ /* 0x004fca00078e000c */
[----:B------:R-:W2:Y:S04]  /*42e0*/  LD.E R9, desc[UR6][R12.64+0x8] ;  /* 0x000008060c097980 */ /* 0x000ea8000c101900 */
[----:B------:R-:W2:Y:S02]  /*42f0*/  LD.E R14, desc[UR6][R12.64+0xc] ;  /* 0x00000c060c0e7980 */ /* 0x000ea4000c101900 */
[----:B--2---:R-:W-:-:S05]  /*4300*/  IMAD.IADD R9, R9, 0x1, R14 ;  /* 0x0000000109097824 */ /* 0x004fca00078e020e */
[----:B------:R2:W-:Y:S04]  /*4310*/  ST.E desc[UR6][R12.64+0xc], R9 ;  /* 0x00000c090c007985 */ /* 0x0005e8000c101906 */
[----:B------:R-:W3:Y:S01]  /*4320*/  LDG.E.64 R14, desc[UR6][R6.64] ;  /* 0x00000006060e7981 */ /* 0x000ee2000c1e1b00 */
[----:B------:R-:W-:-:S05]  /*4330*/  IADD3 R8, PT, PT, R8, 0x24, RZ ;  /* 0x0000002408087810 */ /* 0x000fca0007ffe0ff */
[----:B---3--:R-:W-:-:S05]  /*4340*/  IMAD.WIDE R14, R8, 0x4, R14 ;  /* 0x00000004080e7825 */ /* 0x008fca00078e020e */
[----:B0-----:R-:W1:Y:S04]  /*4350*/  LD.E R10, desc[UR6][R14.64+-0x4] ;  /* 0xfffffc060e0a7980 */ /* 0x001e68000c101900 */
[----:B------:R-:W1:Y:S02]  /*4360*/  LD.E R11, desc[UR6][R14.64] ;  /* 0x000000060e0b7980 */ /* 0x000e64000c101900 */
[----:B-1----:R-:W-:-:S05]  /*4370*/  IMAD.IADD R23, R10, 0x1, R11 ;  /* 0x000000010a177824 */ /* 0x002fca00078e020b */
[----:B------:R0:W-:Y:S04]  /*4380*/  ST.E desc[UR6][R14.64], R23 ;  /* 0x000000170e007985 */ /* 0x0001e8000c101906 */
[----:B------:R-:W3:Y:S01]  /*4390*/  LDG.E.64 R16, desc[UR6][R6.64] ;  /* 0x0000000606107981 */ /* 0x000ee2000c1e1b00 */
[----:B------:R-:W-:-:S03]  /*43a0*/  IMAD.WIDE.U32 R10, R8, 0x4, RZ ;  /* 0x00000004080a7825 */ /* 0x000fc600078e00ff */
[----:B---3--:R-:W-:-:S04]  /*43b0*/  IADD3 R16, P0, PT, R16, R10, RZ ;  /* 0x0000000a10107210 */ /* 0x008fc80007f1e0ff */
[----:B------:R-:W-:-:S05]  /*43c0*/  IADD3.X R17, PT, PT, R17, R11, RZ, P0, !PT ;  /* 0x0000000b11117210 */ /* 0x000fca00007fe4ff */
[----:B--2---:R-:W2:Y:S04]  /*43d0*/  LD.E R9, desc[UR6][R16.64] ;  /* 0x0000000610097980 */ /* 0x004ea8000c101900 */
[----:B------:R-:W2:Y:S02]  /*43e0*/  LD.E R12, desc[UR6][R16.64+0x4] ;  /* 0x00000406100c7980 */ /* 0x000ea4000c101900 */
[----:B--2---:R-:W-:-:S05]  /*43f0*/  IMAD.IADD R9, R9, 0x1, R12 ;  /* 0x0000000109097824 */ /* 0x004fca00078e020c */
[----:B------:R2:W-:Y:S04]  /*4400*/  ST.E desc[UR6][R16.64+0x4], R9 ;  /* 0x0000040910007985 */ /* 0x0005e8000c101906 */
[----:B------:R-:W3:Y:S02]  /*4410*/  LDG.E.64 R12, desc[UR6][R6.64] ;  /* 0x00000006060c7981 */ /* 0x000ee4000c1e1b00 */
[----:B---3--:R-:W-:-:S04]  /*4420*/  IADD3 R12, P0, PT, R10, R12, RZ ;  /* 0x0000000c0a0c7210 */ /* 0x008fc80007f1e0ff */
[----:B------:R-:W-:-:S05]  /*4430*/  IADD3.X R13, PT, PT, R11, R13, RZ, P0, !PT ;  /* 0x0000000d0b0d7210 */ /* 0x000fca00007fe4ff */
[----:B0-----:R-:W3:Y:S04]  /*4440*/  LD.E R14, desc[UR6][R12.64+0x4] ;  /* 0x000004060c0e7980 */ /* 0x001ee8000c101900 */
[----:B------:R-:W3:Y:S01]  /*4450*/  LD.E R15, desc[UR6][R12.64+0x8] ;  /* 0x000008060c0f7980 */ /* 0x000ee2000c101900 */
[----:B------:R-:W-:Y:S01]  /*4460*/  ISETP.NE.AND P0, PT, R8, 0xfd, PT ;  /* 0x000000fd0800780c */ /* 0x000fe20003f05270 */
[----:B------:R-:W-:Y:S01]  /*4470*/  IMAD.MOV.U32 R27, RZ, RZ, R11 ;  /* 0x000000ffff1b7224 */ /* 0x000fe200078e000b */
[----:B------:R-:W-:Y:S01]  /*4480*/  MOV R25, R10 ;  /* 0x0000000a00197202 */ /* 0x000fe20000000f00 */
[----:B---3--:R-:W-:-:S05]  /*4490*/  IMAD.IADD R15, R14, 0x1, R15 ;  /* 0x000000010e0f7824 */ /* 0x008fca00078e020f */
[----:B------:R2:W-:Y:S05]  /*44a0*/  ST.E desc[UR6][R12.64+0x8], R15 ;  /* 0x0000080f0c007985 */ /* 0x0005ea000c101906 */
[----:B------:R-:W-:Y:S05]  /*44b0*/  @P0 BRA `(.L_x_16) ;  /* 0xfffffff0005c0947 */ /* 0x000fea000383ffff */
.L_x_15:
[----:B------:R-:W-:Y:S05]  /*44c0*/  BSYNC.RECONVERGENT B0 ;  /* 0x0000000000007941 */ /* 0x000fea0003800200 */
.L_x_14:
[----:B-1----:R-:W0:Y:S01]  /*44d0*/  LDC R8, c[0x0][0x3a8] ;  /* 0x0000ea00ff087b82 */ /* 0x002e220000000800 */
[----:B------:R-:W-:Y:S01]  /*44e0*/  ISETP.NE.AND P0, PT, R21, 0x3b, PT ;  /* 0x0000003b1500780c */ /* 0x000fe20003f05270 */
[----:B------:R-:W-:-:S12]  /*44f0*/  BSSY.RECONVERGENT B0, `(.L_x_17) ;  /* 0x00000b0000007945 */ /* 0x000fd80003800200 */
[----:B------:R-:W-:Y:S05]  /*4500*/  @P0 BRA `(.L_x_18) ;  /* 0x0000000800b80947 */ /* 0x000fea0003800000 */
[----:B------:R-:W-:Y:S04]  /*4510*/  LDS R24, [UR9] ;  /* 0x00000009ff187984 */ /* 0x000fe80008000800 */
[----:B--2---:R-:W1:Y:S04]  /*4520*/  LDS R15, [UR9+0x4] ;  /* 0x00000409ff0f7984 */ /* 0x004e680008000800 */
[----:B------:R-:W2:Y:S04]  /*4530*/  LDS R16, [UR9+0x8] ;  /* 0x00000809ff107984 */ /* 0x000ea80008000800 */
[----:B------:R-:W3:Y:S04]  /*4540*/  LDS R27, [UR9+0xc] ;  /* 0x00000c09ff1b7984 */ /* 0x000ee80008000800 */
[----:B------:R-:W4:Y:S04]  /*4550*/  LDS R12, [UR9+0x10] ;  /* 0x00001009ff0c7984 */ /* 0x000f280008000800 */
[----:B------:R-:W5:Y:S04]  /*4560*/  LDS R11, [UR9+0x14] ;  /* 0x00001409ff0b7984 */ /* 0x000f680008000800 */
[----:B------:R-:W0:Y:S04]  /*4570*/  LDS R10, [UR9+0x18] ;  /* 0x00001809ff0a7984 */ /* 0x000e280008000800 */
[----:B------:R-:W0:Y:S04]  /*4580*/  LDS R9, [UR9+0x1c] ;  /* 0x00001c09ff097984 */ /* 0x000e280008000800 */
[----:B------:R-:W0:Y:S04]  /*4590*/  LDS R13, [UR9+0x20] ;  /* 0x00002009ff0d7984 */ /* 0x000e280008000800 */
[----:B------:R-:W0:Y:S04]  /*45a0*/  LDS R14, [UR9+0x24] ;  /* 0x00002409ff0e7984 */ /* 0x000e280008000800 */
[----:B------:R-:W0:Y:S01]  /*45b0*/  LDS R23, [UR9+0x28] ;  /* 0x00002809ff177984 */ /* 0x000e220008000800 */
[----:B-1----:R-:W-:-:S03]  /*45c0*/  IADD3 R25, PT, PT, R24, R15, RZ ;  /* 0x0000000f18197210 */ /* 0x002fc60007ffe0ff */
[----:B------:R-:W1:Y:S02]  /*45d0*/  LDS R17, [UR9+0x2c] ;  /* 0x00002c09ff117984 */ /* 0x000e640008000800 */
[----:B--2---:R-:W-:Y:S02]  /*45e0*/  IMAD.IADD R26, R25, 0x1, R16 ;  /* 0x00000001191a7824 */ /* 0x004fe400078e0210 */
[----:B------:R-:W-:Y:S03]  /*45f0*/  LDS R15, [UR9+0x34] ;  /* 0x00003409ff0f7984 */ /* 0x000fe60008000800 */
[----:B---3--:R-:W-:Y:S01]  /*4600*/  IADD3 R27, PT, PT, R26, R27, RZ ;  /* 0x0000001b1a1b7210 */ /* 0x008fe20007ffe0ff */
[----:B------:R-:W2:Y:S04]  /*4610*/  LDS R16, [UR9+0x30] ;  /* 0x00003009ff107984 */ /* 0x000ea80008000800 */
[----:B----4-:R-:W-:Y:S01]  /*4620*/  IMAD.IADD R28, R27, 0x1, R12 ;  /* 0x000000011b1c7824 */ /* 0x010fe200078e020c */
[----:B------:R0:W-:Y:S04]  /*4630*/  STS [UR9+0xf0], R24 ;  /* 0x0000f018ff007988 */ /* 0x0001e80008000809 */
[----:B-----5:R-:W-:Y:S01]  /*4640*/  IADD3 R29, PT, PT, R28, R11, RZ ;  /* 0x0000000b1c1d7210 */ /* 0x020fe20007ffe0ff */
[----:B------:R-:W3:Y:S04]  /*4650*/  LDS R12, [UR9+0x38] ;  /* 0x00003809ff0c7984 */ /* 0x000ee80008000800 */
[----:B0-----:R-:W-:Y:S01]  /*4660*/  IMAD.IADD R24, R29, 0x1, R10 ;  /* 0x000000011d187824 */ /* 0x001fe200078e020a */
[----:B------:R0:W-:Y:S04]  /*4670*/  STS [UR9+0xf8], R26 ;  /* 0x0000f81aff007988 */ /* 0x0001e80008000809 */
[----:B------:R-:W4:Y:S01]  /*4680*/  LDS R11, [UR9+0x3c] ;  /* 0x00003c09ff0b7984 */ /* 0x000f220008000800 */
[----:B0-----:R-:W-:-:S03]  /*4690*/  IADD3 R26, PT, PT, R24, R9, RZ ;  /* 0x00000009181a7210 */ /* 0x001fc60007ffe0ff */
[----:B------:R0:W-:Y:S04]  /*46a0*/  STS [UR9+0xf4], R25 ;  /* 0x0000f419ff007988 */ /* 0x0001e80008000809 */
[----:B------:R-:W5:Y:S01]  /*46b0*/  LDS R10, [UR9+0x40] ;  /* 0x00004009ff0a7984 */ /* 0x000f620008000800 */
[----:B0-----:R-:W-:-:S03]  /*46c0*/  IMAD.IADD R25, R26, 0x1, R13 ;  /* 0x000000011a197824 */ /* 0x001fc600078e020d */
[----:B------:R0:W-:Y:S04]  /*46d0*/  STS [UR9+0x100], R28 ;  /* 0x0001001cff007988 */ /* 0x0001e80008000809 */
[----:B------:R-:W5:Y:S01]  /*46e0*/  LDS R9, [UR9+0x44] ;  /* 0x00004409ff097984 */ /* 0x000f620008000800 */
[----:B0-----:R-:W-:-:S03]  /*46f0*/  IADD3 R28, PT, PT, R25, R14, RZ ;  /* 0x0000000e191c7210 */ /* 0x001fc60007ffe0ff */
[----:B------:R0:W-:Y:S04]  /*4700*/  STS [UR9+0xfc], R27 ;  /* 0x0000fc1bff007988 */ /* 0x0001e80008000809 */
[----:B------:R-:W5:Y:S01]  /*4710*/  LDS R13, [UR9+0x48] ;  /* 0x00004809ff0d7984 */ /* 0x000f620008000800 */
[----:B0-----:R-:W-:-:S03]  /*4720*/  IMAD.IADD R27, R28, 0x1, R23 ;  /* 0x000000011c1b7824 */ /* 0x001fc600078e0217 */
[----:B------:R1:W-:Y:S04]  /*4730*/  STS [UR9+0x104], R29 ;  /* 0x0001041dff007988 */ /* 0x0003e80008000809 */
[----:B------:R-:W0:Y:S01]  /*4740*/  LDS R14, [UR9+0x4c] ;  /* 0x00004c09ff0e7984 */ /* 0x000e220008000800 */
[----:B-1----:R-:W-:-:S03]  /*4750*/  IADD3 R29, PT, PT, R27, R17, RZ ;  /* 0x000000111b1d7210 */ /* 0x002fc60007ffe0ff */
[----:B------:R2:W-:Y:S04]  /*4760*/  STS [UR9+0x108], R24 ;  /* 0x00010818ff007988 */ /* 0x0005e80008000809 */
[----:B------:R-:W1:Y:S01]  /*4770*/  LDS R23, [UR9+0x50] ;  /* 0x00005009ff177984 */ /* 0x000e620008000800 */
[----:B--2---:R-:W-:-:S03]  /*4780*/  IMAD.IADD R24, R29, 0x1, R16 ;  /* 0x000000011d187824 */ /* 0x004fc600078e0210 */
[----:B------:R2:W-:Y:S04]  /*4790*/  STS [UR9+0x110], R25 ;  /* 0x00011019ff007988 */ /* 0x0005e80008000809 */
[----:B------:R-:W1:Y:S01]  /*47a0*/  LDS R17, [UR9+0x54] ;  /* 0x00005409ff117984 */ /* 0x000e620008000800 */
[----:B--2---:R-:W-:-:S03]  /*47b0*/  IADD3 R25, PT, PT, R24, R15, RZ ;  /* 0x0000000f18197210 */ /* 0x004fc60007ffe0ff */
[----:B------:R3:W-:Y:S04]  /*47c0*/  STS [UR9+0x10c], R26 ;  /* 0x00010c1aff007988 */ /* 0x0007e80008000809 */
[----:B------:R-:W2:Y:S01]  /*47d0*/  LDS R16, [UR9+0x58] ;  /* 0x00005809ff107984 */ /* 0x000ea20008000800 */
[----:B---3--:R-:W-:-:S03]  /*47e0*/  IMAD.IADD R26, R25, 0x1, R12 ;  /* 0x00000001191a7824 */ /* 0x008fc600078e020c */
[----:B------:R4:W-:Y:S04]  /*47f0*/  STS [UR9+0x118], R27 ;  /* 0x0001181bff007988 */ /* 0x0009e80008000809 */
[----:B------:R-:W3:Y:S01]  /*4800*/  LDS R15, [UR9+0x5c] ;  /* 0x00005c09ff0f7984 */ /* 0x000ee20008000800 */
[----:B----4-:R-:W-:-:S03]  /*4810*/  IADD3 R27, PT, PT, R26, R11, RZ ;  /* 0x0000000b1a1b7210 */ /* 0x010fc60007ffe0ff */
[----:B------:R5:W-:Y:S04]  /*4820*/  STS [UR9+0x114], R28 ;  /* 0x0001141cff007988 */ /* 0x000be80008000809 */
[----:B------:R-:W4:Y:S01]  /*4830*/  LDS R12, [UR9+0x60] ;  /* 0x00006009ff0c7984 */ /* 0x000f220008000800 */
[----:B-----5:R-:W-:-:S03]  /*4840*/  IMAD.IADD R28, R27, 0x1, R10 ;  /* 0x000000011b1c7824 */ /* 0x020fc600078e020a */
[----:B------:R5:W-:Y:S04]  /*4850*/  STS [UR9+0x120], R24 ;  /* 0x00012018ff007988 */ /* 0x000be80008000809 */
[----:B------:R-:W4:Y:S01]  /*4860*/  LDS R11, [UR9+0x64] ;  /* 0x00006409ff0b7984 */ /* 0x000f220008000800 */
[----:B-----5:R-:W-:-:S03]  /*4870*/  IADD3 R24, PT, PT, R28, R9, RZ ;  /* 0x000000091c187210 */ /* 0x020fc60007ffe0ff */
[----:B------:R5:W-:Y:S04]  /*4880*/  STS [UR9+0x124], R25 ;  /* 0x00012419ff007988 */ /* 0x000be80008000809 */
[----:B------:R-:W4:Y:S01]  /*4890*/  LDS R10, [UR9+0x68] ;  /* 0x00006809ff0a7984 */ /* 0x000f220008000800 */
[----:B-----5:R-:W-:-:S03]  /*48a0*/  IMAD.IADD R25, R24, 0x1, R13 ;  /* 0x0000000118197824 */ /* 0x020fc600078e020d */
[----:B------:R0:W-:Y:S04]  /*48b0*/  STS [UR9+0x128], R26 ;  /* 0x0001281aff007988 */ /* 0x0001e80008000809 */
[----:B------:R-:W5:Y:S01]  /*48c0*/  LDS R9, [UR9+0x6c] ;  /* 0x00006c09ff097984 */ /* 0x000f620008000800 */
[----:B0-----:R-:W-:-:S03]  /*48d0*/  IADD3 R26, PT, PT, R25, R14, RZ ;  /* 0x0000000e191a7210 */ /* 0x001fc60007ffe0ff */
[----:B------:R1:W-:Y:S04]  /*48e0*/  STS [UR9+0x12c], R27 ;  /* 0x00012c1bff007988 */ /* 0x0003e80008000809 */
[----:B------:R-:W0:Y:S01]  /*48f0*/  LDS R13, [UR9+0x70] ;  /* 0x00007009ff0d7984 */ /* 0x000e220008000800 */
[----:B-1----:R-:W-:-:S03]  /*4900*/  IMAD.IADD R27, R26, 0x1, R23 ;  /* 0x000000011a1b7824 */ /* 0x002fc600078e0217 */
[----:B------:R1:W-:Y:S04]  /*4910*/  STS [UR9+0x11c], R29 ;  /* 0x00011c1dff007988 */ /* 0x0003e80008000809 */
[----:B------:R-:W0:Y:S01]  /*4920*/  LDS R14, [UR9+0x74] ;  /* 0x00007409ff0e7984 */ /* 0x000e220008000800 */
[----:B-1----:R-:W-:-:S03]  /*4930*/  IADD3 R29, PT, PT, R27, R17, RZ ;  /* 0x000000111b1d7210 */ /* 0x002fc60007ffe0ff */
[----:B------:R2:W-:Y:S04]  /*4940*/  STS [UR9+0x134], R24 ;  /* 0x00013418ff007988 */ /* 0x0005e80008000809 */
[----:B------:R-:W1:Y:S01]  /*4950*/  LDS R23, [UR9+0x78] ;  /* 0x00007809ff177984 */ /* 0x000e620008000800 */
[----:B--2---:R-:W-:-:S03]  /*4960*/  IMAD.IADD R24, R29, 0x1, R16 ;  /* 0x000000011d187824 */ /* 0x004fc600078e0210 */
[----:B------:R3:W-:Y:S04]  /*4970*/  STS [UR9+0x138], R25 ;  /* 0x00013819ff007988 */ /* 0x0007e80008000809 */
[----:B------:R-:W2:Y:S01]  /*4980*/  LDS R17, [UR9+0x7c] ;  /* 0x00007c09ff117984 */ /* 0x000ea20008000800 */
[----:B---3--:R-:W-:-:S03]  /*4990*/  IADD3 R25, PT, PT, R24, R15, RZ ;  /* 0x0000000f18197210 */ /* 0x008fc60007ffe0ff */
[----:B------:R4:W-:Y:S04]  /*49a0*/  STS [UR9+0x13c], R26 ;  /* 0x00013c1aff007988 */ /* 0x0009e80008000809 */
[----:B------:R-:W3:Y:S01]  /*49b0*/  LDS R16, [UR9+0x80] ;  /* 0x00008009ff107984 */ /* 0x000ee20008000800 */
[----:B----4-:R-:W-:-:S03]  /*49c0*/  IMAD.IADD R26, R25, 0x1, R12 ;  /* 0x00000001191a7824 */ /* 0x010fc600078e020c */
[----:B------:R4:W-:Y:S04]  /*49d0*/  STS [UR9+0x140], R27 ;  /* 0x0001401bff007988 */ /* 0x0009e80008000809 */
[----:B------:R-:W3:Y:S01]  /*49e0*/  LDS R15, [UR9+0x84] ;  /* 0x00008409ff0f7984 */ /* 0x000ee20008000800 */
[----:B----4-:R-:W-:-:S03]  /*49f0*/  IADD3 R27, PT, PT, R26, R11, RZ ;  /* 0x0000000b1a1b7210 */ /* 0x010fc60007ffe0ff */
[----:B------:R4:W-:Y:S04]  /*4a00*/  STS [UR9+0x130], R28 ;  /* 0x0001301cff007988 */ /* 0x0009e80008000809 */
[----:B------:R-:W3:Y:S01]  /*4a10*/  LDS R12, [UR9+0x88] ;  /* 0x00008809ff0c7984 */ /* 0x000ee20008000800 */
[----:B----4-:R-:W-:-:S03]  /*4a20*/  IMAD.IADD R28, R27, 0x1, R10 ;  /* 0x000000011b1c7824 */ /* 0x010fc600078e020a */
[----:B------:R5:W-:Y:S04]  /*4a30*/  STS [UR9+0x148], R24 ;  /* 0x00014818ff007988 */ /* 0x000be80008000809 */
[----:B------:R-:W4:Y:S01]  /*4a40*/  LDS R11, [UR9+0x8c] ;  /* 0x00008c09ff0b7984 */ /* 0x000f220008000800 */
[----:B-----5:R-:W-:-:S03]  /*4a50*/  IADD3 R24, PT, PT, R28, R9, RZ ;  /* 0x000000091c187210 */ /* 0x020fc60007ffe0ff */
[----:B------:R0:W-:Y:S04]  /*4a60*/  STS [UR9+0x14c], R25 ;  /* 0x00014c19ff007988 */ /* 0x0001e80008000809 */
[----:B------:R-:W5:Y:S01]  /*4a70*/  LDS R10, [UR9+0x90] ;  /* 0x00009009ff0a7984 */ /* 0x000f620008000800 */
[----:B0-----:R-:W-:-:S03]  /*4a80*/  IMAD.IADD R25, R24, 0x1, R13 ;  /* 0x0000000118197824 */ /* 0x001fc600078e020d */
[----:B------:R0:W-:Y:S04]  /*4a90*/  STS [UR9+0x150], R26 ;  /* 0x0001501aff007988 */ /* 0x0001e80008000809 */
[----:B------:R-:W5:Y:S01]  /*4aa0*/  LDS R9, [UR9+0x94] ;  /* 0x00009409ff097984 */ /* 0x000f620008000800 */
[----:B0-----:R-:W-:-:S03]  /*4ab0*/  IADD3 R26, PT, PT, R25, R14, RZ ;  /* 0x0000000e191a7210 */ /* 0x001fc60007ffe0ff */
[----:B------:R1:W-:Y:S04]  /*4ac0*/  STS [UR9+0x154], R27 ;  /* 0x0001541bff007988 */ /* 0x0003e80008000809 */
[----:B------:R-:W0:Y:S01]  /*4ad0*/  LDS R13, [UR9+0x98] ;  /* 0x00009809ff0d7984 */ /* 0x000e220008000800 */
[----:B-1----:R-:W-:-:S03]  /*4ae0*/  IMAD.IADD R27, R26, 0x1, R23 ;  /* 0x000000011a1b7824 */ /* 0x002fc600078e0217 */
[----:B------:R2:W-:Y:S04]  /*4af0*/  STS [UR9+0x144], R29 ;  /* 0x0001441dff007988 */ /* 0x0005e80008000809 */
[----:B------:R-:W1:Y:S01]  /*4b00*/  LDS R14, [UR9+0x9c] ;  /* 0x00009c09ff0e7984 */ /* 0x000e620008000800 */
[----:B--2---:R-:W-:-:S03]  /*4b10*/  IADD3 R29, PT, PT, R27, R17, RZ ;  /* 0x000000111b1d7210 */ /* 0x004fc60007ffe0ff */
[----:B------:R3:W-:Y:S04]  /*4b20*/  STS [UR9+0x15c], R24 ;  /* 0x00015c18ff007988 */ /* 0x0007e80008000809 */
[----:B------:R-:W2:Y:S01]  /*4b30*/  LDS R23, [UR9+0xa0] ;  /* 0x0000a009ff177984 */ /* 0x000ea20008000800 */
[----:B---3--:R-:W-:-:S03]  /*4b40*/  IMAD.IADD R24, R29, 0x1, R16 ;  /* 0x000000011d187824 */ /* 0x008fc600078e0210 */
[----:B------:R3:W-:Y:S04]  /*4b50*/  STS [UR9+0x160], R25 ;  /* 0x00016019ff007988 */ /* 0x0007e80008000809 */
[----:B------:R-:W2:Y:S01]  /*4b60*/  LDS R17, [UR9+0xa4] ;  /* 0x0000a409ff117984 */ /* 0x000ea20008000800 */
[----:B---3--:R-:W-:-:S03]  /*4b70*/  IADD3 R25, PT, PT, R24, R15, RZ ;  /* 0x0000000f18197210 */ /* 0x008fc60007ffe0ff */
        /* <DEDUP_REMOVED lines=36> */
[----:B------:R-:W4:Y:S02]  /*4dc0*/  LDS R12, [UR9+0xd8] ;  /* 0x0000d809ff0c7984 */ /* 0x000f240008000800 */
[----:B-----5:R-:W-:Y:S02]  /*4dd0*/  IMAD.IADD R10, R27, 0x1, R10 ;  /* 0x000000011b0a7824 */ /* 0x020fe400078e020a */
[----:B------:R0:W-:Y:S04]  /*4de0*/  STS [UR9+0x18c], R26 ;  /* 0x00018c1aff007988 */ /* 0x0001e80008000809 */
[----:B------:R-:W5:Y:S01]  /*4df0*/  LDS R11, [UR9+0xdc] ;  /* 0x0000dc09ff0b7984 */ /* 0x000f620008000800 */
[----:B0-----:R-:W-:-:S03]  /*4e00*/  IADD3 R26, PT, PT, R10, R9, RZ ;  /* 0x000000090a1a7210 */ /* 0x001fc60007ffe0ff */
[----:B------:R-:W-:Y:S04]  /*4e10*/  STS [UR9+0x1a0], R24 ;  /* 0x0001a018ff007988 */ /* 0x000fe80008000809 */
[----:B------:R-:W0:Y:S01]  /*4e20*/  LDS R24, [UR9+0xe0] ;  /* 0x0000e009ff187984 */ /* 0x000e220008000800 */
[----:B-1----:R-:W-:-:S03]  /*4e30*/  IMAD.IADD R13, R26, 0x1, R13 ;  /* 0x000000011a0d7824 */ /* 0x002fc600078e020d */
[----:B------:R-:W1:Y:S02]  /*4e40*/  LDS R9, [UR9+0xe4] ;  /* 0x0000e409ff097984 */ /* 0x000e640008000800 */
[----:B------:R-:W-:Y:S02]  /*4e50*/  IADD3 R14, PT, PT, R13, R14, RZ ;  /* 0x0000000e0d0e7210 */ /* 0x000fe40007ffe0ff */
[----:B------:R2:W-:Y:S04]  /*4e60*/  STS [UR9+0x198], R28 ;  /* 0x0001981cff007988 */ /* 0x0005e80008000809 */
[----:B------:R0:W-:Y:S01]  /*4e70*/  STS [UR9+0x194], R29 ;  /* 0x0001941dff007988 */ /* 0x0001e20008000809 */
[----:B--2---:R-:W-:-:S03]  /*4e80*/  IMAD.IADD R28, R14, 0x1, R23 ;  /* 0x000000010e1c7824 */ /* 0x004fc600078e0217 */
[----:B------:R2:W-:Y:S02]  /*4e90*/  STS [UR9+0x19c], R25 ;  /* 0x00019c19ff007988 */ /* 0x0005e40008000809 */
[----:B------:R-:W-:Y:S02]  /*4ea0*/  IADD3 R17, PT, PT, R28, R17, RZ ;  /* 0x000000111c117210 */ /* 0x000fe40007ffe0ff */
[----:B------:R2:W-:Y:S03]  /*4eb0*/  STS [UR9+0x1a4], R27 ;  /* 0x0001a41bff007988 */ /* 0x0005e60008000809 */
[----:B---3--:R-:W-:Y:S01]  /*4ec0*/  IMAD.IADD R16, R17, 0x1, R16 ;  /* 0x0000000111107824 */ /* 0x008fe200078e0210 */
[----:B------:R2:W-:Y:S04]  /*4ed0*/  STS [UR9+0x1a8], R10 ;  /* 0x0001a80aff007988 */ /* 0x0005e80008000809 */
[----:B------:R-:W-:Y:S01]  /*4ee0*/  IADD3 R15, PT, PT, R16, R15, RZ ;  /* 0x0000000f100f7210 */ /* 0x000fe20007ffe0ff */
[----:B------:R2:W-:Y:S04]  /*4ef0*/  STS [UR9+0x1ac], R26 ;  /* 0x0001ac1aff007988 */ /* 0x0005e80008000809 */
[----:B----4-:R-:W-:Y:S01]  /*4f00*/  IMAD.IADD R12, R15, 0x1, R12 ;  /* 0x000000010f0c7824 */ /* 0x010fe200078e020c */
[----:B------:R2:W-:Y:S04]  /*4f10*/  STS [UR9+0x1b0], R13 ;  /* 0x0001b00dff007988 */ /* 0x0005e80008000809 */
[----:B-----5:R-:W-:Y:S01]  /*4f20*/  IADD3 R11, PT, PT, R12, R11, RZ ;  /* 0x0000000b0c0b7210 */ /* 0x020fe20007ffe0ff */
[----:B------:R2:W-:Y:S04]  /*4f30*/  STS [UR9+0x1b4], R14 ;  /* 0x0001b40eff007988 */ /* 0x0005e80008000809 */
[----:B0-----:R-:W-:Y:S01]  /*4f40*/  IMAD.IADD R24, R24, 0x1, R11 ;  /* 0x0000000118187824 */ /* 0x001fe200078e020b */
[----:B------:R2:W-:Y:S04]  /*4f50*/  STS [UR9+0x1b8], R28 ;  /* 0x0001b81cff007988 */ /* 0x0005e80008000809 */
[----:B-1----:R-:W-:Y:S01]  /*4f60*/  IADD3 R9, PT, PT, R24, R9, RZ ;  /* 0x0000000918097210 */ /* 0x002fe20007ffe0ff */
[----:B------:R2:W-:Y:S04]  /*4f70*/  STS [UR9+0x1bc], R17 ;  /* 0x0001bc11ff007988 */ /* 0x0005e80008000809 */
[----:B------:R2:W-:Y:S04]  /*4f80*/  STS [UR9+0x1c0], R16 ;  /* 0x0001c010ff007988 */ /* 0x0005e80008000809 */
[----:B------:R2:W-:Y:S04]  /*4f90*/  STS [UR9+0x1c4], R15 ;  /* 0x0001c40fff007988 */ /* 0x0005e80008000809 */
[----:B------:R2:W-:Y:S04]  /*4fa0*/  STS [UR9+0x1c8], R12 ;  /* 0x0001c80cff007988 */ /* 0x0005e80008000809 */
[----:B------:R2:W-:Y:S04]  /*4fb0*/  STS [UR9+0x1cc], R11 ;  /* 0x0001cc0bff007988 */ /* 0x0005e80008000809 */
[----:B------:R2:W-:Y:S04]  /*4fc0*/  STS [UR9+0x1d0], R24 ;  /* 0x0001d018ff007988 */ /* 0x0005e80008000809 */
[----:B------:R2:W-:Y:S04]  /*4fd0*/  STS [UR9+0x1d4], R9 ;  /* 0x0001d409ff007988 */ /* 0x0005e80008000809 */
[----:B------:R-:W-:Y:S01]  /*4fe0*/  STS [UR9+0xec], RZ ;  /* 0x0000ecffff007988 */ /* 0x000fe20008000809 */
.L_x_18:
[----:B------:R-:W-:Y:S05]  /*4ff0*/  BSYNC.RECONVERGENT B0 ;  /* 0x0000000000007941 */ /* 0x000fea0003800200 */
.L_x_17:
[----:B------:R-:W-:Y:S01]  /*5000*/  BAR.SYNC.DEFER_BLOCKING 0x0 ;  /* 0x0000000000007b1d */ /* 0x000fe20000010000 */
[----:B0-----:R-:W-:-:S13]  /*5010*/  ISETP.GE.AND P0, PT, R8, 0x1, PT ;  /* 0x000000010800780c */ /* 0x001fda0003f06270 */
[----:B------:R-:W-:Y:S05]  /*5020*/  @!P0 BRA `(.L_x_19) ;  /* 0x0000000c00848947 */ /* 0x000fea0003800000 */
[----:B------:R-:W-:Y:S01]  /*5030*/  ISETP.GE.U32.AND P0, PT, R8, 0x8, PT ;  /* 0x000000080800780c */ /* 0x000fe20003f06070 */
[----:B------:R-:W-:Y:S01]  /*5040*/  UIADD3 UR4, UPT, UPT, UR4, 0xec, URZ ;  /* 0x000000ec04047890 */ /* 0x000fe2000fffe0ff */
[----:B--2---:R-:W-:-:S03]  /*5050*/  IMAD.MOV.U32 R24, RZ, RZ, RZ ;  /* 0x000000ffff187224 */ /* 0x004fc600078e00ff */
[----:B------:R-:W-:-:S06]  /*5060*/  ULEA UR4, UR5, UR4, 0x18 ;  /* 0x0000000405047291 */ /* 0x000fcc000f8ec0ff */
[----:B------:R-:W-:Y:S02]  /*5070*/  LEA R23, R21, UR4, 0x2 ;  /* 0x0000000415177c11 */ /* 0x000fe4000f8e10ff */
[----:B------:R-:W-:Y:S05]  /*5080*/  @!P0 BRA `(.L_x_20) ;  /* 0x0000000400b88947 */ /* 0x000fea0003800000 */
[----:B------:R-:W-:Y:S02]  /*5090*/  LOP3.LUT R24, R8, 0x7ffffff8, RZ, 0xc0, !PT ;  /* 0x7ffffff808187812 */ /* 0x000fe400078ec0ff */
[----:B------:R-:W-:-:S07]  /*50a0*/  MOV R25, RZ ;  /* 0x000000ff00197202 */ /* 0x000fce0000000f00 */
.L_x_21:
[----:B------:R-:W-:-:S05]  /*50b0*/  IMAD.WIDE.U32 R8, R25, 0x8, R4 ;  /* 0x0000000819087825 */ /* 0x000fca00078e0004 */
[----:B------:R-:W2:Y:S02]  /*50c0*/  LDG.E.64 R10, desc[UR6][R8.64] ;  /* 0x00000006080a7981 */ /* 0x000ea4000c1e1b00 */
[----:B--2---:R-:W-:-:S05]  /*50d0*/  IADD3 R12, P0, PT, R10, UR8, RZ ;  /* 0x000000080a0c7c10 */ /* 0x004fca000ff1e0ff */
[----:B------:R-:W-:-:S05]  /*50e0*/  IMAD.X R13, RZ, RZ, R11, P0 ;  /* 0x000000ffff0d7224 */ /* 0x000fca00000e060b */
[----:B------:R-:W2:Y:S02]  /*50f0*/  LD.E.S8 R12, desc[UR6][R12.64] ;  /* 0x000000060c0c7980 */ /* 0x000ea4000c101300 */
[----:B--2---:R-:W-:-:S04]  /*5100*/  IADD3 R14, PT, PT, R12, -0x40, RZ ;  /* 0xffffffc00c0e7810 */ /* 0x004fc80007ffe0ff */
[----:B------:R-:W-:-:S13]  /*5110*/  ISETP.NE.AND P0, PT, R21, R14, PT ;  /* 0x0000000e1500720c */ /* 0x000fda0003f05270 */
[----:B------:R-:W-:Y:S04]  /*5120*/  @!P0 LDS R14, [R23] ;  /* 0x00000000170e8984 */ /* 0x000fe80000000800 */
[----:B------:R-:W0:Y:S02]  /*5130*/  @!P0 LDS R17, [R22] ;  /* 0x0000000016118984 */ /* 0x000e240000000800 */
[----:B0-----:R-:W-:-:S04]  /*5140*/  @!P0 IMAD.IADD R27, R14, 0x1, R17 ;  /* 0x000000010e1b8824 */ /* 0x001fc800078e0211 */
[----:B------:R-:W-:-:S05]  /*5150*/  @!P0 IMAD.WIDE R26, R27, 0x8, R2 ;  /* 0x000000081b1a8825 */ /* 0x000fca00078e0202 */
[----:B------:R-:W-:Y:S04]  /*5160*/  @!P0 STG.E.64 desc[UR6][R26.64], R10 ;  /* 0x0000000a1a008986 */ /* 0x000fe8000c101b06 */
[----:B------:R-:W2:Y:S01]  /*5170*/  LDG.E.64 R14, desc[UR6][R8.64+0x8] ;  /* 0x00000806080e7981 */ /* 0x000ea2000c1e1b00 */
[----:B------:R-:W-:-:S05]  /*5180*/  @!P0 IADD3 R29, PT, PT, R17, 0x1, RZ ;  /* 0x00000001111d8810 */ /* 0x000fca0007ffe0ff */
[----:B------:R-:W-:Y:S01]  /*5190*/  @!P0 STS [R22], R29 ;  /* 0x0000001d16008388 */ /* 0x000fe20000000800 */
        /* <DEDUP_REMOVED lines=80> */
[----:B------:R-:W2:Y:S01]  /*56a0*/  LD.E.S8 R16, desc[UR6][R16.64] ;  /* 0x0000000610107980 */ /* 0x000ea2000c101300 */
[----:B------:R-:W-:Y:S01]  /*56b0*/  VIADD R25, R25, 0x8 ;  /* 0x0000000819197836 */ /* 0x000fe20000000000 */
[----:B--2---:R-:W-:-:S04]  /*56c0*/  IADD3 R12, PT, PT, R16, -0x40, RZ ;  /* 0xffffffc0100c7810 */ /* 0x004fc80007ffe0ff */
[----:B------:R-:W-:-:S13]  /*56d0*/  ISETP.NE.AND P0, PT, R21, R12, PT ;  /* 0x0000000c1500720c */ /* 0x000fda0003f05270 */
[----:B------:R-:W-:Y:S04]  /*56e0*/  @!P0 LDS R12, [R23] ;  /* 0x00000000170c8984 */ /* 0x000fe80000000800 */
[----:B------:R-:W0:Y:S02]  /*56f0*/  @!P0 LDS R13, [R22] ;  /* 0x00000000160d8984 */ /* 0x000e240000000800 */
[----:B0-----:R-:W-:Y:S01]  /*5700*/  @!P0 IMAD.IADD R11, R12, 0x1, R13 ;  /* 0x000000010c0b8824 */ /* 0x001fe200078e020d */
[----:B------:R-:W-:-:S03]  /*5710*/  @!P0 IADD3 R13, PT, PT, R13, 0x1, RZ ;  /* 0x000000010d0d8810 */ /* 0x000fc60007ffe0ff */
[----:B------:R-:W-:Y:S02]  /*5720*/  @!P0 IMAD.WIDE R10, R11, 0x8, R2 ;  /* 0x000000080b0a8825 */ /* 0x000fe400078e0202 */
[----:B------:R0:W-:Y:S04]  /*5730*/  @!P0 STS [R22], R13 ;  /* 0x0000000d16008388 */ /* 0x0001e80000000800 */
[----:B------:R0:W-:Y:S01]  /*5740*/  @!P0 STG.E.64 desc[UR6][R10.64], R8 ;  /* 0x000000080a008986 */ /* 0x0001e2000c101b06 */
[----:B------:R-:W-:-:S13]  /*5750*/  ISETP.NE.AND P0, PT, R25, R24, PT ;  /* 0x000000181900720c */ /* 0x000fda0003f05270 */
[----:B0-----:R-:W-:Y:S05]  /*5760*/  @P0 BRA `(.L_x_21) ;  /* 0xfffffff800500947 */ /* 0x001fea000383ffff */
.L_x_20:
[----:B------:R-:W-:-:S13]  /*5770*/  ISETP.NE.AND P0, PT, R18, RZ, PT ;  /* 0x000000ff1200720c */ /* 0x000fda0003f05270 */
[----:B------:R-:W-:Y:S05]  /*5780*/  @!P0 BRA `(.L_x_19) ;  /* 0x0000000400ac8947 */ /* 0x000fea0003800000 */
[----:B------:R-:W0:Y:S01]  /*5790*/  LDCU UR4, c[0x0][0x3a8] ;  /* 0x00007500ff0477ac */ /* 0x000e220008000800 */
[----:B------:R-:W-:-:S04]  /*57a0*/  IADD3 R8, PT, PT, R18, -0x1, RZ ;  /* 0xffffffff12087810 */ /* 0x000fc80007ffe0ff */
[----:B------:R-:W-:Y:S01]  /*57b0*/  ISETP.GE.U32.AND P0, PT, R8, 0x3, PT ;  /* 0x000000030800780c */ /* 0x000fe20003f06070 */
[----:B0-----:R-:W-:-:S12]  /*57c0*/  ULOP3.LUT UP0, UR5, UR4, 0x3, URZ, 0xc0, !UPT ;  /* 0x0000000304057892 */ /* 0x001fd8000f80c0ff */
[----:B------:R-:W-:Y:S05]  /*57d0*/  @!P0 BRA `(.L_x_22) ;  /* 0x0000000000d88947 */ /* 0x000fea0003800000 */
        /* <DEDUP_REMOVED lines=53> */
[----:B------:R0:W-:Y:S02]  /*5b30*/  @!P0 STG.E.64 desc[UR6][R10.64], R8 ;  /* 0x000000080a008986 */ /* 0x0001e4000c101b06 */
.L_x_22:
[----:B------:R-:W-:Y:S05]  /*5b40*/  BRA.U !UP0, `(.L_x_19) ;  /* 0x0000000108bc7547 */ /* 0x000fea000b800000 */
[----:B------:R-:W-:Y:S02]  /*5b50*/  UISETP.NE.AND UP0, UPT, UR5, 0x1, UPT ;  /* 0x000000010500788c */ /* 0x000fe4000bf05270 */
[----:B------:R-:W-:-:S04]  /*5b60*/  ULOP3.LUT UR4, UR4, 0x1, URZ, 0xc0, !UPT ;  /* 0x0000000104047892 */ /* 0x000fc8000f8ec0ff */
[----:B------:R-:W-:-:S03]  /*5b70*/  UISETP.NE.U32.AND UP1, UPT, UR4, 0x1, UPT ;  /* 0x000000010400788c */ /* 0x000fc6000bf25070 */
[----:B------:R-:W-:Y:S08]  /*5b80*/  BRA.U !UP0, `(.L_x_23) ;  /* 0x0000000108707547 */ /* 0x000ff0000b800000 */
[----:B0-----:R-:W-:-:S05]  /*5b90*/  IMAD.WIDE.U32 R8, R24, 0x8, R4 ;  /* 0x0000000818087825 */ /* 0x001fca00078e0004 */
[----:B------:R-:W2:Y:S02]  /*5ba0*/  LDG.E.64 R10, desc[UR6][R8.64] ;  /* 0x00000006080a7981 */ /* 0x000ea4000c1e1b00 */
[----:B--2---:R-:W-:-:S04]  /*5bb0*/  IADD3 R12, P0, PT, R10, UR8, RZ ;  /* 0x000000080a0c7c10 */ /* 0x004fc8000ff1e0ff */
[----:B------:R-:W-:-:S05]  /*5bc0*/  IADD3.X R13, PT, PT, RZ, R11, RZ, P0, !PT ;  /* 0x0000000bff0d7210 */ /* 0x000fca00007fe4ff */
[----:B------:R-:W2:Y:S02]  /*5bd0*/  LD.E.S8 R12, desc[UR6][R12.64] ;  /* 0x000000060c0c7980 */ /* 0x000ea4000c101300 */
[----:B--2---:R-:W-:-:S05]  /*5be0*/  VIADD R14, R12, 0xffffffc0 ;  /* 0xffffffc00c0e7836 */ /* 0x004fca0000000000 */
[----:B------:R-:W-:-:S13]  /*5bf0*/  ISETP.NE.AND P0, PT, R21, R14, PT ;  /* 0x0000000e1500720c */ /* 0x000fda0003f05270 */
[----:B------:R-:W-:Y:S04]  /*5c00*/  @!P0 LDS R14, [R23] ;  /* 0x00000000170e8984 */ /* 0x000fe80000000800 */
[----:B------:R-:W0:Y:S02]  /*5c10*/  @!P0 LDS R25, [R22] ;  /* 0x0000000016198984 */ /* 0x000e240000000800 */
[----:B0-----:R-:W-:-:S05]  /*5c20*/  @!P0 IADD3 R15, PT, PT, R14, R25, RZ ;  /* 0x000000190e0f8210 */ /* 0x001fca0007ffe0ff */
[----:B------:R-:W-:-:S05]  /*5c30*/  @!P0 IMAD.WIDE R14, R15, 0x8, R2 ;  /* 0x000000080f0e8825 */ /* 0x000fca00078e0202 */
[----:B------:R-:W-:Y:S04]  /*5c40*/  @!P0 STG.E.64 desc[UR6][R14.64], R10 ;  /* 0x0000000a0e008986 */ /* 0x000fe8000c101b06 */
[----:B------:R-:W2:Y:S01]  /*5c50*/  LDG.E.64 R8, desc[UR6][R8.64+0x8] ;  /* 0x0000080608087981 */ /* 0x000ea2000c1e1b00 */
[----:B------:R-:W-:-:S05]  /*5c60*/  @!P0 VIADD R25, R25, 0x1 ;  /* 0x0000000119198836 */ /* 0x000fca0000000000 */
[----:B------:R-:W-:Y:S01]  /*5c70*/  @!P0 STS [R22], R25 ;  /* 0x0000001916008388 */ /* 0x000fe20000000800 */
[----:B--2---:R-:W-:-:S04]  /*5c80*/  IADD3 R16, P1, PT, R8, UR8, RZ ;  /* 0x0000000808107c10 */ /* 0x004fc8000ff3e0ff */
[----:B------:R-:W-:-:S05]  /*5c90*/  IADD3.X R17, PT, PT, RZ, R9, RZ, P1, !PT ;  /* 0x00000009ff117210 */ /* 0x000fca0000ffe4ff */
[----:B------:R-:W2:Y:S01]  /*5ca0*/  LD.E.S8 R16, desc[UR6][R16.64] ;  /* 0x0000000610107980 */ /* 0x000ea2000c101300 */
[----:B------:R-:W-:Y:S01]  /*5cb0*/  IADD3 R24, PT, PT, R24, 0x2, RZ ;  /* 0x0000000218187810 */ /* 0x000fe20007ffe0ff */
[----:B--2---:R-:W-:-:S05]  /*5cc0*/  VIADD R12, R16, 0xffffffc0 ;  /* 0xffffffc0100c7836 */ /* 0x004fca0000000000 */
[----:B------:R-:W-:-:S13]  /*5cd0*/  ISETP.NE.AND P0, PT, R21, R12, PT ;  /* 0x0000000c1500720c */ /* 0x000fda0003f05270 */
[----:B------:R-:W-:Y:S04]  /*5ce0*/  @!P0 LDS R12, [R23] ;  /* 0x00000000170c8984 */ /* 0x000fe80000000800 */
[----:B------:R-:W0:Y:S02]  /*5cf0*/  @!P0 LDS R13, [R22] ;  /* 0x00000000160d8984 */ /* 0x000e240000000800 */
[----:B0-----:R-:W-:Y:S01]  /*5d00*/  @!P0 IADD3 R11, PT, PT, R12, R13, RZ ;  /* 0x0000000d0c0b8210 */ /* 0x001fe20007ffe0ff */
[----:B------:R-:W-:-:S04]  /*5d10*/  @!P0 VIADD R13, R13, 0x1 ;  /* 0x000000010d0d8836 */ /* 0x000fc80000000000 */
[----:B------:R-:W-:Y:S01]  /*5d20*/  @!P0 IMAD.WIDE R10, R11, 0x8, R2 ;  /* 0x000000080b0a8825 */ /* 0x000fe200078e0202 */
[----:B------:R1:W-:Y:S04]  /*5d30*/  @!P0 STS [R22], R13 ;  /* 0x0000000d16008388 */ /* 0x0003e80000000800 */
[----:B------:R1:W-:Y:S02]  /*5d40*/  @!P0 STG.E.64 desc[UR6][R10.64], R8 ;  /* 0x000000080a008986 */ /* 0x0003e4000c101b06 */
.L_x_23:
[----:B------:R-:W-:Y:S05]  /*5d50*/  BRA.U UP1, `(.L_x_19) ;  /* 0x0000000101387547 */ /* 0x000fea000b800000 */
[----:B01----:R-:W-:-:S06]  /*5d60*/  IMAD.WIDE.U32 R8, R24, 0x8, R4 ;  /* 0x0000000818087825 */ /* 0x003fcc00078e0004 */
        /* <DEDUP_REMOVED lines=13> */
.L_x_19:
[----:B------:R-:W-:Y:S01]  /*5e40*/  BAR.SYNC.DEFER_BLOCKING 0x0 ;  /* 0x0000000000007b1d */ /* 0x000fe20000010000 */
[----:B------:R-:W-:Y:S01]  /*5e50*/  UIADD3 UR8, UPT, UPT, UR8, -0x1, URZ ;  /* 0xffffffff08087890 */ /* 0x000fe2000fffe0ff */
[----:B01-3--:R-:W-:Y:S01]  /*5e60*/  IMAD.MOV.U32 R8, RZ, RZ, R2 ;  /* 0x000000ffff087224 */ /* 0x00bfe200078e0002 */
[----:B--2---:R-:W-:Y:S02]  /*5e70*/  MOV R9, R3 ;  /* 0x0000000300097202 */ /* 0x004fe40000000f00 */
[----:B------:R-:W-:-:S03]  /*5e80*/  UISETP.NE.AND UP0, UPT, UR8, -0x1, UPT ;  /* 0xffffffff0800788c */ /* 0x000fc6000bf05270 */
[----:B------:R-:W-:Y:S06]  /*5e90*/  BAR.SYNC.DEFER_BLOCKING 0x0 ;  /* 0x0000000000007b1d */ /* 0x000fec0000010000 */
[----:B------:R-:W-:Y:S05]  /*5ea0*/  BRA.U UP0, `(.L_x_24) ;  /* 0xffffffa900407547 */ /* 0x000fea000b83ffff */
[----:B------:R-:W-:Y:S01]  /*5eb0*/  ISETP.GE.AND P0, PT, R20, R19, PT ;  /* 0x000000131400720c */ /* 0x000fe20003f06270 */
[----:B------:R-:W0:Y:S01]  /*5ec0*/  LDCU.64 UR4, c[0x0][0x388] ;  /* 0x00007100ff0477ac */ /* 0x000e220008000a00 */
[----:B------:R-:W-:Y:S11]  /*5ed0*/  BSSY.RECONVERGENT B0, `(.L_x_25) ;  /* 0x000006b000007945 */ /* 0x000ff60003800200 */
[----:B------:R-:W-:Y:S05]  /*5ee0*/  @P0 BRA `(.L_x_26) ;  /* 0x0000000400a40947 */ /* 0x000fea0003800000 */
[----:B------:R-:W-:-:S07]  /*5ef0*/  IMAD.SHL.U32 R8, R20, 0x20, RZ ;  /* 0x0000002014087824 */ /* 0x000fce00078e00ff */
.L_x_27:
[----:B------:R-:W-:-:S05]  /*5f00*/  IMAD.WIDE R4, R20, 0x8, R2 ;  /* 0x0000000814047825 */ /* 0x000fca00078e0202 */
[----:B----4-:R-:W2:Y:S01]  /*5f10*/  LDG.E.64 R10, desc[UR6][R4.64] ;  /* 0x00000006040a7981 */ /* 0x010ea2000c1e1b00 */
[----:B0-----:R-:W-:-:S04]  /*5f20*/  IADD3 R6, P0, PT, R8, UR4, RZ ;  /* 0x0000000408067c10 */ /* 0x001fc8000ff1e0ff */
[----:B------:R-:W-:Y:S01]  /*5f30*/  LEA.HI.X.SX32 R7, R8, UR5, 0x1, P0 ;  /* 0x0000000508077c11 */ /* 0x000fe200080f0eff */
[----:B--2---:R-:W2:Y:S04]  /*5f40*/  LD.E.U8 R9, desc[UR6][R10.64] ;  /* 0x000000060a097980 */ /* 0x004ea8000c101100 */
[----:B--2---:R0:W-:Y:S04]  /*5f50*/  STG.E.U8 desc[UR6][R6.64], R9 ;  /* 0x0000000906007986 */ /* 0x0041e8000c101106 */
[----:B------:R-:W2:Y:S04]  /*5f60*/  LDG.E.64 R12, desc[UR6][R4.64] ;  /* 0x00000006040c7981 */ /* 0x000ea8000c1e1b00 */
[----:B--2---:R-:W2:Y:S04]  /*5f70*/  LD.E.U8 R19, desc[UR6][R12.64+0x1] ;  /* 0x000001060c137980 */ /* 0x004ea8000c101100 */
[----:B--2---:R1:W-:Y:S04]  /*5f80*/  STG.E.U8 desc[UR6][R6.64+0x1], R19 ;  /* 0x0000011306007986 */ /* 0x0043e8000c101106 */
[----:B------:R-:W2:Y:S04]  /*5f90*/  LDG.E.64 R14, desc[UR6][R4.64] ;  /* 0x00000006040e7981 */ /* 0x000ea8000c1e1b00 */
[----:B--2---:R-:W2:Y:S04]  /*5fa0*/  LD.E.U8 R21, desc[UR6][R14.64+0x2] ;  /* 0x000002060e157980 */ /* 0x004ea8000c101100 */
[----:B--2---:R2:W-:Y:S04]  /*5fb0*/  STG.E.U8 desc[UR6][R6.64+0x2], R21 ;  /* 0x0000021506007986 */ /* 0x0045e8000c101106 */
[----:B------:R-:W3:Y:S04]  /*5fc0*/  LDG.E.64 R16, desc[UR6][R4.64] ;  /* 0x0000000604107981 */ /* 0x000ee8000c1e1b00 */
[----:B---3--:R-:W3:Y:S04]  /*5fd0*/  LD.E.U8 R23, desc[UR6][R16.64+0x3] ;  /* 0x0000030610177980 */ /* 0x008ee8000c101100 */
[----:B---3--:R3:W-:Y:S04]  /*5fe0*/  STG.E.U8 desc[UR6][R6.64+0x3], R23 ;  /* 0x0000031706007986 */ /* 0x0087e8000c101106 */
[----:B------:R-:W0:Y:S04]  /*5ff0*/  LDG.E.64 R10, desc[UR6][R4.64] ;  /* 0x00000006040a7981 */ /* 0x000e28000c1e1b00 */
[----:B0-----:R-:W4:Y:S04]  /*6000*/  LD.E.U8 R9, desc[UR6][R10.64+0x4] ;  /* 0x000004060a097980 */ /* 0x001f28000c101100 */
[----:B----4-:R0:W-:Y:S04]  /*6010*/  STG.E.U8 desc[UR6][R6.64+0x4], R9 ;  /* 0x0000040906007986 */ /* 0x0101e8000c101106 */
[----:B------:R-:W1:Y:S04]  /*6020*/  LDG.E.64 R12, desc[UR6][R4.64] ;  /* 0x00000006040c7981 */ /* 0x000e68000c1e1b00 */
[----:B-1----:R-:W4:Y:S04]  /*6030*/  LD.E.U8 R19, desc[UR6][R12.64+0x5] ;  /* 0x000005060c137980 */ /* 0x002f28000c101100 */
[----:B----4-:R1:W-:Y:S04]  /*6040*/  STG.E.U8 desc[UR6][R6.64+0x5], R19 ;  /* 0x0000051306007986 */ /* 0x0103e8000c101106 */
        /* <DEDUP_REMOVED lines=58> */
[----:B-1----:R-:W5:Y:S04]  /*63f0*/  LD.E.U8 R19, desc[UR6][R12.64+0x19] ;  /* 0x000019060c137980 */ /* 0x002f68000c101100 */
[----:B-----5:R4:W-:Y:S04]  /*6400*/  STG.E.U8 desc[UR6][R6.64+0x19], R19 ;  /* 0x0000191306007986 */ /* 0x0209e8000c101106 */
[----:B------:R-:W2:Y:S04]  /*6410*/  LDG.E.64 R14, desc[UR6][R4.64] ;  /* 0x00000006040e7981 */ /* 0x000ea8000c1e1b00 */
[----:B--2---:R-:W2:Y:S04]  /*6420*/  LD.E.U8 R21, desc[UR6][R14.64+0x1a] ;  /* 0x00001a060e157980 */ /* 0x004ea8000c101100 */
[----:B--2---:R4:W-:Y:S04]  /*6430*/  STG.E.U8 desc[UR6][R6.64+0x1a], R21 ;  /* 0x00001a1506007986 */ /* 0x0049e8000c101106 */
[----:B------:R-:W3:Y:S04]  /*6440*/  LDG.E.64 R16, desc[UR6][R4.64] ;  /* 0x0000000604107981 */ /* 0x000ee8000c1e1b00 */
[----:B---3--:R-:W2:Y:S04]  /*6450*/  LD.E.U8 R23, desc[UR6][R16.64+0x1b] ;  /* 0x00001b0610177980 */ /* 0x008ea8000c101100 */
[----:B--2---:R4:W-:Y:S04]  /*6460*/  STG.E.U8 desc[UR6][R6.64+0x1b], R23 ;  /* 0x00001b1706007986 */ /* 0x0049e8000c101106 */
[----:B------:R-:W2:Y:S04]  /*6470*/  LDG.E.64 R10, desc[UR6][R4.64] ;  /* 0x00000006040a7981 */ /* 0x000ea8000c1e1b00 */
        /* <DEDUP_REMOVED lines=9> */
[----:B--2---:R-:W2:Y:S01]  /*6510*/  LD.E.U8 R17, desc[UR6][R16.64+0x1f] ;  /* 0x00001f0610117980 */ /* 0x004ea2000c101100 */
[----:B------:R-:W-:Y:S01]  /*6520*/  IADD3 R0, PT, PT, R0, 0x1, RZ ;  /* 0x0000000100007810 */ /* 0x000fe20007ffe0ff */
[----:B------:R-:W-:Y:S01]  /*6530*/  VIADD R20, R20, 0x1 ;  /* 0x0000000114147836 */ /* 0x000fe20000000000 */
[----:B------:R-:W-:-:S02]  /*6540*/  IADD3 R8, PT, PT, R8, 0x20, RZ ;  /* 0x0000002008087810 */ /* 0x000fc40007ffe0ff */
[----:B------:R-:W-:Y:S01]  /*6550*/  ISETP.NE.AND P0, PT, R0, RZ, PT ;  /* 0x000000ff0000720c */ /* 0x000fe20003f05270 */
[----:B--2---:R4:W-:-:S12]  /*6560*/  STG.E.U8 desc[UR6][R6.64+0x1f], R17 ;  /* 0x00001f1106007986 */ /* 0x0049d8000c101106 */
[----:B------:R-:W-:Y:S05]  /*6570*/  @P0 BRA `(.L_x_27) ;  /* 0xfffffff800600947 */ /* 0x000fea000383ffff */
.L_x_26:
[----:B0-----:R-:W-:Y:S05]  /*6580*/  BSYNC.RECONVERGENT B0 ;  /* 0x0000000000007941 */ /* 0x001fea0003800200 */
.L_x_25:
[----:B------:R-:W-:Y:S06]  /*6590*/  BAR.SYNC.DEFER_BLOCKING 0x0 ;  /* 0x0000000000007b1d */ /* 0x000fec0000010000 */
[----:B------:R-:W-:Y:S05]  /*65a0*/  EXIT ;  /* 0x000000000000794d */ /* 0x000fea0003800000 */
.L_x_28:
[----:B------:R-:W-:-:S00]  /*65b0*/  BRA `(.L_x_28) ;  /* 0xfffffffc00fc7947 */ /* 0x000fc0000383ffff */
[----:B------:R-:W-:-:S00]  /*65c0*/  NOP ;  /* 0x0000000000007918 */ /* 0x000fc00000000000 */
        /* <DEDUP_REMOVED lines=11> */
.L_x_29:


//--------------------- .nv.shared._Z15kernel_functionPcS_PS_S0_PPii --------------------------
	.section	.nv.shared._Z15kernel_functionPcS_PS_S0_PPii,"aw",@nobits
	.sectionflags	@""
	.align	4
.nv.shared._Z15kernel_functionPcS_PS_S0_PPii:
	.zero		1732


//--------------------- .nv.shared.reserved.0     --------------------------
	.section	.nv.shared.reserved.0,"aw",@nobits
	.weak		__nv_reservedSMEM_offset_0_alias
	.size		__nv_reservedSMEM_offset_0_alias, 0, 64
	.other		__nv_reservedSMEM_offset_0_alias,@"STO_CUDA_RESERVED_SHARED STV_DEFAULT"
__nv_reservedSMEM_offset_0_alias:
	.zero		0
	.zero		64


//--------------------- .nv.constant0._Z15kernel_functionPcS_PS_S0_PPii --------------------------
	.section	.nv.constant0._Z15kernel_functionPcS_PS_S0_PPii,"a",@progbits
	.sectionflags	@""
	.align	4
.nv.constant0._Z15kernel_functionPcS_PS_S0_PPii:
	.zero		940


//--------------------- SYMBOLS --------------------------

	.type		.nv.reservedSmem.offset0,@object
	.size		.nv.reservedSmem.offset0,0x4
	.type		.nv.reservedSmem.cap,@object
	.size		.nv.reservedSmem.cap,0x4
